	.target	sm_103a

	.elftype	@"ET_EXEC"


//--------------------- .note.nv.tkinfo           --------------------------
	.section	.note.nv.tkinfo,"",@"SHT_NOTE"
	.sectionflags	@"SHF_NOTE_NV_TKINFO"
	.tkinfo
        /*0018*/ 	.word	0x00000002
        /*0030*/ 	.string	""
        /*0030*/ 	.string	"ptxas"
        /*0030*/ 	.string	"Cuda compilation tools, release 13.0, V13.0.88"
        /*0030*/ 	.string	"Build cuda_13.0.r13.0/compiler.36424714_0"
        /*0030*/ 	.string	"-arch sm_103a -m 64 "



//--------------------- .note.nv.cuinfo           --------------------------
	.section	.note.nv.cuinfo,"",@"SHT_NOTE"
	.sectionflags	@"SHF_NOTE_NV_CUINFO"
        /*0018*/ 	.short	0x0002
        /*001a*/ 	.short	0x0067
        /*001c*/ 	.short	0x0082
	.zero		2


//--------------------- .nv.info                  --------------------------
	.section	.nv.info,"",@"SHT_CUDA_INFO"
	.align	4


	//----- nvinfo : EIATTR_REGCOUNT
	.align		4
        /*0000*/ 	.byte	0x04, 0x2f
        /*0002*/ 	.short	(.L_12 - .L_11)
	.align		4
.L_11:
        /*0004*/ 	.word	index@(_ZN7cutlass13device_kernelIN5flash11enable_sm90INS1_16FlashAttnFwdSm90INS1_25CollectiveMainloopFwdSm90ILi2EN4cute5tupleIJNS5_1CILi1EEES8_S8_EEENS6_IJNS7_ILi192EEENS7_ILi144EEENS7_ILi96EEEEEELi96ENS_6half_tEfNS_4arch4Sm90ELb1ELb0ELb0ELb1ELb0ELb1ELb0ELb0ELb1ELb1ELb1ELb0EEENS1_21CollectiveEpilogueFwdINS6_IJSA_SC_SB_EEES9_SE_SG_Li384ELb1ELb1ELb1ELb0EEENS1_36VarlenDynamicPersistentTileSchedulerILi192ELi144ELi384ELi128ELb1ELb1ELb1ELb1ELb1ELb1EEEEEEEEEvNT_6ParamsE)
        /*0008*/ 	.word	0x00000004


	//----- nvinfo : EIATTR_FRAME_SIZE
	.align		4
.L_12:
        /*000c*/ 	.byte	0x04, 0x11
        /*000e*/ 	.short	(.L_14 - .L_13)
	.align		4
.L_13:
        /*0010*/ 	.word	index@(_ZN7cutlass13device_kernelIN5flash11enable_sm90INS1_16FlashAttnFwdSm90INS1_25CollectiveMainloopFwdSm90ILi2EN4cute5tupleIJNS5_1CILi1EEES8_S8_EEENS6_IJNS7_ILi192EEENS7_ILi144EEENS7_ILi96EEEEEELi96ENS_6half_tEfNS_4arch4Sm90ELb1ELb0ELb0ELb1ELb0ELb1ELb0ELb0ELb1ELb1ELb1ELb0EEENS1_21CollectiveEpilogueFwdINS6_IJSA_SC_SB_EEES9_SE_SG_Li384ELb1ELb1ELb1ELb0EEENS1_36VarlenDynamicPersistentTileSchedulerILi192ELi144ELi384ELi128ELb1ELb1ELb1ELb1ELb1ELb1EEEEEEEEEvNT_6ParamsE)
        /*0014*/ 	.word	0x00000000


	//----- nvinfo : EIATTR_REGCOUNT
	.align		4
.L_14:
        /*0018*/ 	.byte	0x04, 0x2f
        /*001a*/ 	.short	(.L_16 - .L_15)
	.align		4
.L_15:
        /*001c*/ 	.word	index@(_ZN7cutlass13device_kernelIN5flash11enable_sm90INS1_16FlashAttnFwdSm90INS1_25CollectiveMainloopFwdSm90ILi2EN4cute5tupleIJNS5_1CILi1EEES8_S8_EEENS6_IJNS7_ILi192EEENS7_ILi144EEENS7_ILi96EEEEEELi96ENS_6half_tEfNS_4arch4Sm90ELb1ELb0ELb0ELb1ELb0ELb0ELb0ELb0ELb1ELb1ELb1ELb0EEENS1_21CollectiveEpilogueFwdINS6_IJSA_SC_SB_EEES9_SE_SG_Li384ELb1ELb1ELb1ELb0EEENS1_36VarlenDynamicPersistentTileSchedulerILi192ELi144ELi384ELi128ELb1ELb1ELb1ELb1ELb1ELb1EEEEEEEEEvNT_6ParamsE)
        /*0020*/ 	.word	0x00000004


	//----- nvinfo : EIATTR_FRAME_SIZE
	.align		4
.L_16:
        /*0024*/ 	.byte	0x04, 0x11
        /*0026*/ 	.short	(.L_18 - .L_17)
	.align		4
.L_17:
        /*0028*/ 	.word	index@(_ZN7cutlass13device_kernelIN5flash11enable_sm90INS1_16FlashAttnFwdSm90INS1_25CollectiveMainloopFwdSm90ILi2EN4cute5tupleIJNS5_1CILi1EEES8_S8_EEENS6_IJNS7_ILi192EEENS7_ILi144EEENS7_ILi96EEEEEELi96ENS_6half_tEfNS_4arch4Sm90ELb1ELb0ELb0ELb1ELb0ELb0ELb0ELb0ELb1ELb1ELb1ELb0EEENS1_21CollectiveEpilogueFwdINS6_IJSA_SC_SB_EEES9_SE_SG_Li384ELb1ELb1ELb1ELb0EEENS1_36VarlenDynamicPersistentTileSchedulerILi192ELi144ELi384ELi128ELb1ELb1ELb1ELb1ELb1ELb1EEEEEEEEEvNT_6ParamsE)
        /*002c*/ 	.word	0x00000000


	//----- nvinfo : EIATTR_REGCOUNT
	.align		4
.L_18:
        /*0030*/ 	.byte	0x04, 0x2f
        /*0032*/ 	.short	(.L_20 - .L_19)
	.align		4
.L_19:
        /*0034*/ 	.word	index@(_ZN7cutlass13device_kernelIN5flash11enable_sm90INS1_16FlashAttnFwdSm90INS1_25CollectiveMainloopFwdSm90ILi2EN4cute5tupleIJNS5_1CILi1EEES8_S8_EEENS6_IJNS7_ILi192EEENS7_ILi144EEENS7_ILi96EEEEEELi96ENS_6half_tEfNS_4arch4Sm90ELb1ELb0ELb0ELb0ELb0ELb0ELb0ELb0ELb1ELb1ELb1ELb0EEENS1_21CollectiveEpilogueFwdINS6_IJSA_SC_SB_EEES9_SE_SG_Li384ELb0ELb1ELb1ELb0EEENS1_19SingleTileSchedulerILb0ELb1ELb1ELi192EEEEEEEEEvNT_6ParamsE)
        /*0038*/ 	.word	0x00000004


	//----- nvinfo : EIATTR_FRAME_SIZE
	.align		4
.L_20:
        /*003c*/ 	.byte	0x04, 0x11
        /*003e*/ 	.short	(.L_22 - .L_21)
	.align		4
.L_21:
        /*0040*/ 	.word	index@(_ZN7cutlass13device_kernelIN5flash11enable_sm90INS1_16FlashAttnFwdSm90INS1_25CollectiveMainloopFwdSm90ILi2EN4cute5tupleIJNS5_1CILi1EEES8_S8_EEENS6_IJNS7_ILi192EEENS7_ILi144EEENS7_ILi96EEEEEELi96ENS_6half_tEfNS_4arch4Sm90ELb1ELb0ELb0ELb0ELb0ELb0ELb0ELb0ELb1ELb1ELb1ELb0EEENS1_21CollectiveEpilogueFwdINS6_IJSA_SC_SB_EEES9_SE_SG_Li384ELb0ELb1ELb1ELb0EEENS1_19SingleTileSchedulerILb0ELb1ELb1ELi192EEEEEEEEEvNT_6ParamsE)
        /*0044*/ 	.word	0x00000000


	//----- nvinfo : EIATTR_REGCOUNT
	.align		4
.L_22:
        /*0048*/ 	.byte	0x04, 0x2f
        /*004a*/ 	.short	(.L_24 - .L_23)
	.align		4
.L_23:
        /*004c*/ 	.word	index@(_ZN7cutlass13device_kernelIN5flash11enable_sm90INS1_16FlashAttnFwdSm90INS1_25CollectiveMainloopFwdSm90ILi2EN4cute5tupleIJNS5_1CILi1EEES8_S8_EEENS6_IJNS7_ILi192EEENS7_ILi128EEENS7_ILi96EEEEEELi96ENS_6half_tEfNS_4arch4Sm90ELb0ELb1ELb0ELb1ELb0ELb1ELb0ELb0ELb1ELb1ELb1ELb0EEENS1_21CollectiveEpilogueFwdINS6_IJSA_SC_SB_EEES9_SE_SG_Li384ELb1ELb1ELb1ELb0EEENS1_36VarlenDynamicPersistentTileSchedulerILi192ELi128ELi384ELi128ELb1ELb1ELb1ELb1ELb0ELb1EEEEEEEEEvNT_6ParamsE)
        /*0050*/ 	.word	0x00000004


	//----- nvinfo : EIATTR_FRAME_SIZE
	.align		4
.L_24:
        /*0054*/ 	.byte	0x04, 0x11
        /*0056*/ 	.short	(.L_26 - .L_25)
	.align		4
.L_25:
        /*0058*/ 	.word	index@(_ZN7cutlass13device_kernelIN5flash11enable_sm90INS1_16FlashAttnFwdSm90INS1_25CollectiveMainloopFwdSm90ILi2EN4cute5tupleIJNS5_1CILi1EEES8_S8_EEENS6_IJNS7_ILi192EEENS7_ILi128EEENS7_ILi96EEEEEELi96ENS_6half_tEfNS_4arch4Sm90ELb0ELb1ELb0ELb1ELb0ELb1ELb0ELb0ELb1ELb1ELb1ELb0EEENS1_21CollectiveEpilogueFwdINS6_IJSA_SC_SB_EEES9_SE_SG_Li384ELb1ELb1ELb1ELb0EEENS1_36VarlenDynamicPersistentTileSchedulerILi192ELi128ELi384ELi128ELb1ELb1ELb1ELb1ELb0ELb1EEEEEEEEEvNT_6ParamsE)
        /*005c*/ 	.word	0x00000000


	//----- nvinfo : EIATTR_REGCOUNT
	.align		4
.L_26:
        /*0060*/ 	.byte	0x04, 0x2f
        /*0062*/ 	.short	(.L_28 - .L_27)
	.align		4
.L_27:
        /*0064*/ 	.word	index@(_ZN7cutlass13device_kernelIN5flash11enable_sm90INS1_16FlashAttnFwdSm90INS1_25CollectiveMainloopFwdSm90ILi2EN4cute5tupleIJNS5_1CILi1EEES8_S8_EEENS6_IJNS7_ILi192EEENS7_ILi128EEENS7_ILi96EEEEEELi96ENS_6half_tEfNS_4arch4Sm90ELb0ELb1ELb0ELb1ELb0ELb0ELb0ELb0ELb1ELb1ELb1ELb0EEENS1_21CollectiveEpilogueFwdINS6_IJSA_SC_SB_EEES9_SE_SG_Li384ELb1ELb1ELb1ELb0EEENS1_36VarlenDynamicPersistentTileSchedulerILi192ELi128ELi384ELi128ELb1ELb1ELb1ELb1ELb0ELb1EEEEEEEEEvNT_6ParamsE)
        /*0068*/ 	.word	0x00000004


	//----- nvinfo : EIATTR_FRAME_SIZE
	.align		4
.L_28:
        /*006c*/ 	.byte	0x04, 0x11
        /*006e*/ 	.short	(.L_30 - .L_29)
	.align		4
.L_29:
        /*0070*/ 	.word	index@(_ZN7cutlass13device_kernelIN5flash11enable_sm90INS1_16FlashAttnFwdSm90INS1_25CollectiveMainloopFwdSm90ILi2EN4cute5tupleIJNS5_1CILi1EEES8_S8_EEENS6_IJNS7_ILi192EEENS7_ILi128EEENS7_ILi96EEEEEELi96ENS_6half_tEfNS_4arch4Sm90ELb0ELb1ELb0ELb1ELb0ELb0ELb0ELb0ELb1ELb1ELb1ELb0EEENS1_21CollectiveEpilogueFwdINS6_IJSA_SC_SB_EEES9_SE_SG_Li384ELb1ELb1ELb1ELb0EEENS1_36VarlenDynamicPersistentTileSchedulerILi192ELi128ELi384ELi128ELb1ELb1ELb1ELb1ELb0ELb1EEEEEEEEEvNT_6ParamsE)
        /*0074*/ 	.word	0x00000000


	//----- nvinfo : EIATTR_REGCOUNT
	.align		4
.L_30:
        /*0078*/ 	.byte	0x04, 0x2f
        /*007a*/ 	.short	(.L_32 - .L_31)
	.align		4
.L_31:
        /*007c*/ 	.word	index@(_ZN7cutlass13device_kernelIN5flash11enable_sm90INS1_16FlashAttnFwdSm90INS1_25CollectiveMainloopFwdSm90ILi2EN4cute5tupleIJNS5_1CILi1EEES8_S8_EEENS6_IJNS7_ILi192EEENS7_ILi128EEENS7_ILi96EEEEEELi96ENS_6half_tEfNS_4arch4Sm90ELb0ELb1ELb0ELb0ELb0ELb0ELb0ELb0ELb1ELb1ELb1ELb0EEENS1_21CollectiveEpilogueFwdINS6_IJSA_SC_SB_EEES9_SE_SG_Li384ELb0ELb1ELb1ELb0EEENS1_19SingleTileSchedulerILb0ELb1ELb1ELi192EEEEEEEEEvNT_6ParamsE)
        /*0080*/ 	.word	0x00000004


	//----- nvinfo : EIATTR_FRAME_SIZE
	.align		4
.L_32:
        /*0084*/ 	.byte	0x04, 0x11
        /*0086*/ 	.short	(.L_34 - .L_33)
	.align		4
.L_33:
        /*0088*/ 	.word	index@(_ZN7cutlass13device_kernelIN5flash11enable_sm90INS1_16FlashAttnFwdSm90INS1_25CollectiveMainloopFwdSm90ILi2EN4cute5tupleIJNS5_1CILi1EEES8_S8_EEENS6_IJNS7_ILi192EEENS7_ILi128EEENS7_ILi96EEEEEELi96ENS_6half_tEfNS_4arch4Sm90ELb0ELb1ELb0ELb0ELb0ELb0ELb0ELb0ELb1ELb1ELb1ELb0EEENS1_21CollectiveEpilogueFwdINS6_IJSA_SC_SB_EEES9_SE_SG_Li384ELb0ELb1ELb1ELb0EEENS1_19SingleTileSchedulerILb0ELb1ELb1ELi192EEEEEEEEEvNT_6ParamsE)
        /*008c*/ 	.word	0x00000000


	//----- nvinfo : EIATTR_REGCOUNT
	.align		4
.L_34:
        /*0090*/ 	.byte	0x04, 0x2f
        /*0092*/ 	.short	(.L_36 - .L_35)
	.align		4
.L_35:
        /*0094*/ 	.word	index@(_ZN7cutlass13device_kernelIN5flash11enable_sm90INS1_16FlashAttnFwdSm90INS1_25CollectiveMainloopFwdSm90ILi2EN4cute5tupleIJNS5_1CILi1EEES8_S8_EEENS6_IJNS7_ILi192EEENS7_ILi144EEENS7_ILi96EEEEEELi96ENS_6half_tEfNS_4arch4Sm90ELb0ELb0ELb0ELb1ELb0ELb1ELb0ELb0ELb1ELb1ELb1ELb0EEENS1_21CollectiveEpilogueFwdINS6_IJSA_SC_SB_EEES9_SE_SG_Li384ELb1ELb1ELb1ELb0EEENS1_36VarlenDynamicPersistentTileSchedulerILi192ELi144ELi384ELi128ELb1ELb1ELb1ELb0ELb1ELb1EEEEEEEEEvNT_6ParamsE)
        /*0098*/ 	.word	0x00000004


	//----- nvinfo : EIATTR_FRAME_SIZE
	.align		4
.L_36:
        /*009c*/ 	.byte	0x04, 0x11
        /*009e*/ 	.short	(.L_38 - .L_37)
	.align		4
.L_37:
        /*00a0*/ 	.word	index@(_ZN7cutlass13device_kernelIN5flash11enable_sm90INS1_16FlashAttnFwdSm90INS1_25CollectiveMainloopFwdSm90ILi2EN4cute5tupleIJNS5_1CILi1EEES8_S8_EEENS6_IJNS7_ILi192EEENS7_ILi144EEENS7_ILi96EEEEEELi96ENS_6half_tEfNS_4arch4Sm90ELb0ELb0ELb0ELb1ELb0ELb1ELb0ELb0ELb1ELb1ELb1ELb0EEENS1_21CollectiveEpilogueFwdINS6_IJSA_SC_SB_EEES9_SE_SG_Li384ELb1ELb1ELb1ELb0EEENS1_36VarlenDynamicPersistentTileSchedulerILi192ELi144ELi384ELi128ELb1ELb1ELb1ELb0ELb1ELb1EEEEEEEEEvNT_6ParamsE)
        /*00a4*/ 	.word	0x00000000


	//----- nvinfo : EIATTR_REGCOUNT
	.align		4
.L_38:
        /*00a8*/ 	.byte	0x04, 0x2f
        /*00aa*/ 	.short	(.L_40 - .L_39)
	.align		4
.L_39:
        /*00ac*/ 	.word	index@(_ZN7cutlass13device_kernelIN5flash11enable_sm90INS1_16FlashAttnFwdSm90INS1_25CollectiveMainloopFwdSm90ILi2EN4cute5tupleIJNS5_1CILi1EEES8_S8_EEENS6_IJNS7_ILi192EEENS7_ILi144EEENS7_ILi96EEEEEELi96ENS_6half_tEfNS_4arch4Sm90ELb0ELb0ELb0ELb1ELb0ELb0ELb0ELb0ELb1ELb1ELb1ELb0EEENS1_21CollectiveEpilogueFwdINS6_IJSA_SC_SB_EEES9_SE_SG_Li384ELb1ELb1ELb1ELb0EEENS1_36VarlenDynamicPersistentTileSchedulerILi192ELi144ELi384ELi128ELb1ELb1ELb1ELb0ELb1ELb1EEEEEEEEEvNT_6ParamsE)
        /*00b0*/ 	.word	0x00000004


	//----- nvinfo : EIATTR_FRAME_SIZE
	.align		4
.L_40:
        /*00b4*/ 	.byte	0x04, 0x11
        /*00b6*/ 	.short	(.L_42 - .L_41)
	.align		4
.L_41:
        /*00b8*/ 	.word	index@(_ZN7cutlass13device_kernelIN5flash11enable_sm90INS1_16FlashAttnFwdSm90INS1_25CollectiveMainloopFwdSm90ILi2EN4cute5tupleIJNS5_1CILi1EEES8_S8_EEENS6_IJNS7_ILi192EEENS7_ILi144EEENS7_ILi96EEEEEELi96ENS_6half_tEfNS_4arch4Sm90ELb0ELb0ELb0ELb1ELb0ELb0ELb0ELb0ELb1ELb1ELb1ELb0EEENS1_21CollectiveEpilogueFwdINS6_IJSA_SC_SB_EEES9_SE_SG_Li384ELb1ELb1ELb1ELb0EEENS1_36VarlenDynamicPersistentTileSchedulerILi192ELi144ELi384ELi128ELb1ELb1ELb1ELb0ELb1ELb1EEEEEEEEEvNT_6ParamsE)
        /*00bc*/ 	.word	0x00000000


	//----- nvinfo : EIATTR_REGCOUNT
	.align		4
.L_42:
        /*00c0*/ 	.byte	0x04, 0x2f
        /*00c2*/ 	.short	(.L_44 - .L_43)
	.align		4
.L_43:
        /*00c4*/ 	.word	index@(_ZN7cutlass13device_kernelIN5flash11enable_sm90INS1_16FlashAttnFwdSm90INS1_25CollectiveMainloopFwdSm90ILi2EN4cute5tupleIJNS5_1CILi1EEES8_S8_EEENS6_IJNS7_ILi192EEENS7_ILi144EEENS7_ILi96EEEEEELi96ENS_6half_tEfNS_4arch4Sm90ELb0ELb0ELb0ELb0ELb0ELb0ELb0ELb0ELb1ELb1ELb1ELb0EEENS1_21CollectiveEpilogueFwdINS6_IJSA_SC_SB_EEES9_SE_SG_Li384ELb0ELb1ELb1ELb0EEENS1_19SingleTileSchedulerILb0ELb1ELb1ELi192EEEEEEEEEvNT_6ParamsE)
        /*00c8*/ 	.word	0x00000004


	//----- nvinfo : EIATTR_FRAME_SIZE
	.align		4
.L_44:
        /*00cc*/ 	.byte	0x04, 0x11
        /*00ce*/ 	.short	(.L_46 - .L_45)
	.align		4
.L_45:
        /*00d0*/ 	.word	index@(_ZN7cutlass13device_kernelIN5flash11enable_sm90INS1_16FlashAttnFwdSm90INS1_25CollectiveMainloopFwdSm90ILi2EN4cute5tupleIJNS5_1CILi1EEES8_S8_EEENS6_IJNS7_ILi192EEENS7_ILi144EEENS7_ILi96EEEEEELi96ENS_6half_tEfNS_4arch4Sm90ELb0ELb0ELb0ELb0ELb0ELb0ELb0ELb0ELb1ELb1ELb1ELb0EEENS1_21CollectiveEpilogueFwdINS6_IJSA_SC_SB_EEES9_SE_SG_Li384ELb0ELb1ELb1ELb0EEENS1_19SingleTileSchedulerILb0ELb1ELb1ELi192EEEEEEEEEvNT_6ParamsE)
        /*00d4*/ 	.word	0x00000000


	//----- nvinfo : EIATTR_MIN_STACK_SIZE
	.align		4
.L_46:
        /*00d8*/ 	.byte	0x04, 0x12
        /*00da*/ 	.short	(.L_48 - .L_47)
	.align		4
.L_47:
        /*00dc*/ 	.word	index@(_ZN7cutlass13device_kernelIN5flash11enable_sm90INS1_16FlashAttnFwdSm90INS1_25CollectiveMainloopFwdSm90ILi2EN4cute5tupleIJNS5_1CILi1EEES8_S8_EEENS6_IJNS7_ILi192EEENS7_ILi144EEENS7_ILi96EEEEEELi96ENS_6half_tEfNS_4arch4Sm90ELb0ELb0ELb0ELb0ELb0ELb0ELb0ELb0ELb1ELb1ELb1ELb0EEENS1_21CollectiveEpilogueFwdINS6_IJSA_SC_SB_EEES9_SE_SG_Li384ELb0ELb1ELb1ELb0EEENS1_19SingleTileSchedulerILb0ELb1ELb1ELi192EEEEEEEEEvNT_6ParamsE)
        /*00e0*/ 	.word	0x00000000


	//----- nvinfo : EIATTR_MIN_STACK_SIZE
	.align		4
.L_48:
        /*00e4*/ 	.byte	0x04, 0x12
        /*00e6*/ 	.short	(.L_50 - .L_49)
	.align		4
.L_49:
        /*00e8*/ 	.word	index@(_ZN7cutlass13device_kernelIN5flash11enable_sm90INS1_16FlashAttnFwdSm90INS1_25CollectiveMainloopFwdSm90ILi2EN4cute5tupleIJNS5_1CILi1EEES8_S8_EEENS6_IJNS7_ILi192EEENS7_ILi144EEENS7_ILi96EEEEEELi96ENS_6half_tEfNS_4arch4Sm90ELb0ELb0ELb0ELb1ELb0ELb0ELb0ELb0ELb1ELb1ELb1ELb0EEENS1_21CollectiveEpilogueFwdINS6_IJSA_SC_SB_EEES9_SE_SG_Li384ELb1ELb1ELb1ELb0EEENS1_36VarlenDynamicPersistentTileSchedulerILi192ELi144ELi384ELi128ELb1ELb1ELb1ELb0ELb1ELb1EEEEEEEEEvNT_6ParamsE)
        /*00ec*/ 	.word	0x00000000


	//----- nvinfo : EIATTR_MIN_STACK_SIZE
	.align		4
.L_50:
        /*00f0*/ 	.byte	0x04, 0x12
        /*00f2*/ 	.short	(.L_52 - .L_51)
	.align		4
.L_51:
        /*00f4*/ 	.word	index@(_ZN7cutlass13device_kernelIN5flash11enable_sm90INS1_16FlashAttnFwdSm90INS1_25CollectiveMainloopFwdSm90ILi2EN4cute5tupleIJNS5_1CILi1EEES8_S8_EEENS6_IJNS7_ILi192EEENS7_ILi144EEENS7_ILi96EEEEEELi96ENS_6half_tEfNS_4arch4Sm90ELb0ELb0ELb0ELb1ELb0ELb1ELb0ELb0ELb1ELb1ELb1ELb0EEENS1_21CollectiveEpilogueFwdINS6_IJSA_SC_SB_EEES9_SE_SG_Li384ELb1ELb1ELb1ELb0EEENS1_36VarlenDynamicPersistentTileSchedulerILi192ELi144ELi384ELi128ELb1ELb1ELb1ELb0ELb1ELb1EEEEEEEEEvNT_6ParamsE)
        /*00f8*/ 	.word	0x00000000


	//----- nvinfo : EIATTR_MIN_STACK_SIZE
	.align		4
.L_52:
        /*00fc*/ 	.byte	0x04, 0x12
        /*00fe*/ 	.short	(.L_54 - .L_53)
	.align		4
.L_53:
        /*0100*/ 	.word	index@(_ZN7cutlass13device_kernelIN5flash11enable_sm90INS1_16FlashAttnFwdSm90INS1_25CollectiveMainloopFwdSm90ILi2EN4cute5tupleIJNS5_1CILi1EEES8_S8_EEENS6_IJNS7_ILi192EEENS7_ILi128EEENS7_ILi96EEEEEELi96ENS_6half_tEfNS_4arch4Sm90ELb0ELb1ELb0ELb0ELb0ELb0ELb0ELb0ELb1ELb1ELb1ELb0EEENS1_21CollectiveEpilogueFwdINS6_IJSA_SC_SB_EEES9_SE_SG_Li384ELb0ELb1ELb1ELb0EEENS1_19SingleTileSchedulerILb0ELb1ELb1ELi192EEEEEEEEEvNT_6ParamsE)
        /*0104*/ 	.word	0x00000000


	//----- nvinfo : EIATTR_MIN_STACK_SIZE
	.align		4
.L_54:
        /*0108*/ 	.byte	0x04, 0x12
        /*010a*/ 	.short	(.L_56 - .L_55)
	.align		4
.L_55:
        /*010c*/ 	.word	index@(_ZN7cutlass13device_kernelIN5flash11enable_sm90INS1_16FlashAttnFwdSm90INS1_25CollectiveMainloopFwdSm90ILi2EN4cute5tupleIJNS5_1CILi1EEES8_S8_EEENS6_IJNS7_ILi192EEENS7_ILi128EEENS7_ILi96EEEEEELi96ENS_6half_tEfNS_4arch4Sm90ELb0ELb1ELb0ELb1ELb0ELb0ELb0ELb0ELb1ELb1ELb1ELb0EEENS1_21CollectiveEpilogueFwdINS6_IJSA_SC_SB_EEES9_SE_SG_Li384ELb1ELb1ELb1ELb0EEENS1_36VarlenDynamicPersistentTileSchedulerILi192ELi128ELi384ELi128ELb1ELb1ELb1ELb1ELb0ELb1EEEEEEEEEvNT_6ParamsE)
        /*0110*/ 	.word	0x00000000


	//----- nvinfo : EIATTR_MIN_STACK_SIZE
	.align		4
.L_56:
        /*0114*/ 	.byte	0x04, 0x12
        /*0116*/ 	.short	(.L_58 - .L_57)
	.align		4
.L_57:
        /*0118*/ 	.word	index@(_ZN7cutlass13device_kernelIN5flash11enable_sm90INS1_16FlashAttnFwdSm90INS1_25CollectiveMainloopFwdSm90ILi2EN4cute5tupleIJNS5_1CILi1EEES8_S8_EEENS6_IJNS7_ILi192EEENS7_ILi128EEENS7_ILi96EEEEEELi96ENS_6half_tEfNS_4arch4Sm90ELb0ELb1ELb0ELb1ELb0ELb1ELb0ELb0ELb1ELb1ELb1ELb0EEENS1_21CollectiveEpilogueFwdINS6_IJSA_SC_SB_EEES9_SE_SG_Li384ELb1ELb1ELb1ELb0EEENS1_36VarlenDynamicPersistentTileSchedulerILi192ELi128ELi384ELi128ELb1ELb1ELb1ELb1ELb0ELb1EEEEEEEEEvNT_6ParamsE)
        /*011c*/ 	.word	0x00000000


	//----- nvinfo : EIATTR_MIN_STACK_SIZE
	.align		4
.L_58:
        /*0120*/ 	.byte	0x04, 0x12
        /*0122*/ 	.short	(.L_60 - .L_59)
	.align		4
.L_59:
        /*0124*/ 	.word	index@(_ZN7cutlass13device_kernelIN5flash11enable_sm90INS1_16FlashAttnFwdSm90INS1_25CollectiveMainloopFwdSm90ILi2EN4cute5tupleIJNS5_1CILi1EEES8_S8_EEENS6_IJNS7_ILi192EEENS7_ILi144EEENS7_ILi96EEEEEELi96ENS_6half_tEfNS_4arch4Sm90ELb1ELb0ELb0ELb0ELb0ELb0ELb0ELb0ELb1ELb1ELb1ELb0EEENS1_21CollectiveEpilogueFwdINS6_IJSA_SC_SB_EEES9_SE_SG_Li384ELb0ELb1ELb1ELb0EEENS1_19SingleTileSchedulerILb0ELb1ELb1ELi192EEEEEEEEEvNT_6ParamsE)
        /*0128*/ 	.word	0x00000000


	//----- nvinfo : EIATTR_MIN_STACK_SIZE
	.align		4
.L_60:
        /*012c*/ 	.byte	0x04, 0x12
        /*012e*/ 	.short	(.L_62 - .L_61)
	.align		4
.L_61:
        /*0130*/ 	.word	index@(_ZN7cutlass13device_kernelIN5flash11enable_sm90INS1_16FlashAttnFwdSm90INS1_25CollectiveMainloopFwdSm90ILi2EN4cute5tupleIJNS5_1CILi1EEES8_S8_EEENS6_IJNS7_ILi192EEENS7_ILi144EEENS7_ILi96EEEEEELi96ENS_6half_tEfNS_4arch4Sm90ELb1ELb0ELb0ELb1ELb0ELb0ELb0ELb0ELb1ELb1ELb1ELb0EEENS1_21CollectiveEpilogueFwdINS6_IJSA_SC_SB_EEES9_SE_SG_Li384ELb1ELb1ELb1ELb0EEENS1_36VarlenDynamicPersistentTileSchedulerILi192ELi144ELi384ELi128ELb1ELb1ELb1ELb1ELb1ELb1EEEEEEEEEvNT_6ParamsE)
        /*0134*/ 	.word	0x00000000


	//----- nvinfo : EIATTR_MIN_STACK_SIZE
	.align		4
.L_62:
        /*0138*/ 	.byte	0x04, 0x12
        /*013a*/ 	.short	(.L_64 - .L_63)
	.align		4
.L_63:
        /*013c*/ 	.word	index@(_ZN7cutlass13device_kernelIN5flash11enable_sm90INS1_16FlashAttnFwdSm90INS1_25CollectiveMainloopFwdSm90ILi2EN4cute5tupleIJNS5_1CILi1EEES8_S8_EEENS6_IJNS7_ILi192EEENS7_ILi144EEENS7_ILi96EEEEEELi96ENS_6half_tEfNS_4arch4Sm90ELb1ELb0ELb0ELb1ELb0ELb1ELb0ELb0ELb1ELb1ELb1ELb0EEENS1_21CollectiveEpilogueFwdINS6_IJSA_SC_SB_EEES9_SE_SG_Li384ELb1ELb1ELb1ELb0EEENS1_36VarlenDynamicPersistentTileSchedulerILi192ELi144ELi384ELi128ELb1ELb1ELb1ELb1ELb1ELb1EEEEEEEEEvNT_6ParamsE)
        /*0140*/ 	.word	0x00000000
.L_64:


//--------------------- .nv.compat                --------------------------
	.section	.nv.compat,"",@"SHT_CUDA_COMPAT_INFO"
	.align	4
        /*0000*/ 	.byte	0x02, 0x09, 0x01, 0x00, 0x02, 0x02, 0x01, 0x00, 0x02, 0x05, 0x05, 0x00, 0x03, 0x07, 0x01, 0x01
        /*0010*/ 	.byte	0x02, 0x03, 0x00, 0x00, 0x02, 0x06, 0x01, 0x00, 0x04, 0x0b, 0x08, 0x00, 0x00, 0x00, 0x00, 0x00
        /*0020*/ 	.byte	0x00, 0x00, 0x00, 0x00


//--------------------- .nv.info._ZN7cutlass13device_kernelIN5flash11enable_sm90INS1_16FlashAttnFwdSm90INS1_25CollectiveMainloopFwdSm90ILi2EN4cute5tupleIJNS5_1CILi1EEES8_S8_EEENS6_IJNS7_ILi192EEENS7_ILi144EEENS7_ILi96EEEEEELi96ENS_6half_tEfNS_4arch4Sm90ELb0ELb0ELb0ELb0ELb0ELb0ELb0ELb0ELb1ELb1ELb1ELb0EEENS1_21CollectiveEpilogueFwdINS6_IJSA_SC_SB_EEES9_SE_SG_Li384ELb0ELb1ELb1ELb0EEENS1_19SingleTileSchedulerILb0ELb1ELb1ELi192EEEEEEEEEvNT_6ParamsE --------------------------
	.section	.nv.info._ZN7cutlass13device_kernelIN5flash11enable_sm90INS1_16FlashAttnFwdSm90INS1_25CollectiveMainloopFwdSm90ILi2EN4cute5tupleIJNS5_1CILi1EEES8_S8_EEENS6_IJNS7_ILi192EEENS7_ILi144EEENS7_ILi96EEEEEELi96ENS_6half_tEfNS_4arch4Sm90ELb0ELb0ELb0ELb0ELb0ELb0ELb0ELb0ELb1ELb1ELb1ELb0EEENS1_21CollectiveEpilogueFwdINS6_IJSA_SC_SB_EEES9_SE_SG_Li384ELb0ELb1ELb1ELb0EEENS1_19SingleTileSchedulerILb0ELb1ELb1ELi192EEEEEEEEEvNT_6ParamsE,"",@"SHT_CUDA_INFO"
	.sectionflags	@""
	.align	4


	//----- nvinfo : EIATTR_CUDA_API_VERSION
	.align		4
        /*0000*/ 	.byte	0x04, 0x37
        /*0002*/ 	.short	(.L_66 - .L_65)
.L_65:
        /*0004*/ 	.word	0x00000082


	//----- nvinfo : EIATTR_KPARAM_INFO
	.align		4
.L_66:
        /*0008*/ 	.byte	0x04, 0x17
        /*000a*/ 	.short	(.L_68 - .L_67)
.L_67:
        /*000c*/ 	.word	0x00000000
        /*0010*/ 	.short	0x0000
        /*0012*/ 	.short	0x0000
        /*0014*/ 	.byte	0x00, 0xf0, 0x01, 0x28


	//----- nvinfo : EIATTR_SPARSE_MMA_MASK
	.align		4
.L_68:
        /*0018*/ 	.byte	0x03, 0x50
        /*001a*/ 	.short	0x0000


	//----- nvinfo : EIATTR_MAXREG_COUNT
	.align		4
        /*001c*/ 	.byte	0x03, 0x1b
        /*001e*/ 	.short	0x0080


	//----- nvinfo : EIATTR_MERCURY_ISA_VERSION
	.align		4
        /*0020*/ 	.byte	0x03, 0x5f
        /*0022*/ 	.short	0x0101


	//----- nvinfo : EIATTR_VRC_CTA_INIT_COUNT
	.align		4
        /*0024*/ 	.byte	0x02, 0x4a
	.zero		1
	.zero		1


	//----- nvinfo : EIATTR_EXIT_INSTR_OFFSETS
	.align		4
        /*0028*/ 	.byte	0x04, 0x1c
        /*002a*/ 	.short	(.L_70 - .L_69)


	//   ....[0]....
.L_69:
        /*002c*/ 	.word	0x00000010


	//----- nvinfo : EIATTR_MAX_THREADS
	.align		4
.L_70:
        /*0030*/ 	.byte	0x04, 0x05
        /*0032*/ 	.short	(.L_72 - .L_71)
.L_71:
        /*0034*/ 	.word	0x00000200
        /*0038*/ 	.word	0x00000001
        /*003c*/ 	.word	0x00000001


	//----- nvinfo : EIATTR_CBANK_PARAM_SIZE
	.align		4
.L_72:
        /*0040*/ 	.byte	0x03, 0x19
        /*0042*/ 	.short	0x0a00


	//----- nvinfo : EIATTR_PARAM_CBANK
	.align		4
        /*0044*/ 	.byte	0x04, 0x0a
        /*0046*/ 	.short	(.L_74 - .L_73)
	.align		4
.L_73:
        /*0048*/ 	.word	index@(.nv.constant0._ZN7cutlass13device_kernelIN5flash11enable_sm90INS1_16FlashAttnFwdSm90INS1_25CollectiveMainloopFwdSm90ILi2EN4cute5tupleIJNS5_1CILi1EEES8_S8_EEENS6_IJNS7_ILi192EEENS7_ILi144EEENS7_ILi96EEEEEELi96ENS_6half_tEfNS_4arch4Sm90ELb0ELb0ELb0ELb0ELb0ELb0ELb0ELb0ELb1ELb1ELb1ELb0EEENS1_21CollectiveEpilogueFwdINS6_IJSA_SC_SB_EEES9_SE_SG_Li384ELb0ELb1ELb1ELb0EEENS1_19SingleTileSchedulerILb0ELb1ELb1ELi192EEEEEEEEEvNT_6ParamsE)
        /*004c*/ 	.short	0x0380
        /*004e*/ 	.short	0x0a00


	//----- nvinfo : EIATTR_SW_WAR
	.align		4
.L_74:
        /*0050*/ 	.byte	0x04, 0x36
        /*0052*/ 	.short	(.L_76 - .L_75)
.L_75:
        /*0054*/ 	.word	0x00000008
.L_76:


//--------------------- .nv.info._ZN7cutlass13device_kernelIN5flash11enable_sm90INS1_16FlashAttnFwdSm90INS1_25CollectiveMainloopFwdSm90ILi2EN4cute5tupleIJNS5_1CILi1EEES8_S8_EEENS6_IJNS7_ILi192EEENS7_ILi144EEENS7_ILi96EEEEEELi96ENS_6half_tEfNS_4arch4Sm90ELb0ELb0ELb0ELb1ELb0ELb0ELb0ELb0ELb1ELb1ELb1ELb0EEENS1_21CollectiveEpilogueFwdINS6_IJSA_SC_SB_EEES9_SE_SG_Li384ELb1ELb1ELb1ELb0EEENS1_36VarlenDynamicPersistentTileSchedulerILi192ELi144ELi384ELi128ELb1ELb1ELb1ELb0ELb1ELb1EEEEEEEEEvNT_6ParamsE --------------------------
	.section	.nv.info._ZN7cutlass13device_kernelIN5flash11enable_sm90INS1_16FlashAttnFwdSm90INS1_25CollectiveMainloopFwdSm90ILi2EN4cute5tupleIJNS5_1CILi1EEES8_S8_EEENS6_IJNS7_ILi192EEENS7_ILi144EEENS7_ILi96EEEEEELi96ENS_6half_tEfNS_4arch4Sm90ELb0ELb0ELb0ELb1ELb0ELb0ELb0ELb0ELb1ELb1ELb1ELb0EEENS1_21CollectiveEpilogueFwdINS6_IJSA_SC_SB_EEES9_SE_SG_Li384ELb1ELb1ELb1ELb0EEENS1_36VarlenDynamicPersistentTileSchedulerILi192ELi144ELi384ELi128ELb1ELb1ELb1ELb0ELb1ELb1EEEEEEEEEvNT_6ParamsE,"",@"SHT_CUDA_INFO"
	.sectionflags	@""
	.align	4


	//----- nvinfo : EIATTR_CUDA_API_VERSION
	.align		4
        /*0000*/ 	.byte	0x04, 0x37
        /*0002*/ 	.short	(.L_78 - .L_77)
.L_77:
        /*0004*/ 	.word	0x00000082


	//----- nvinfo : EIATTR_KPARAM_INFO
	.align		4
.L_78:
        /*0008*/ 	.byte	0x04, 0x17
        /*000a*/ 	.short	(.L_80 - .L_79)
.L_79:
        /*000c*/ 	.word	0x00000000
        /*0010*/ 	.short	0x0000
        /*0012*/ 	.short	0x0000
        /*0014*/ 	.byte	0x00, 0xf0, 0x01, 0x2a


	//----- nvinfo : EIATTR_SPARSE_MMA_MASK
	.align		4
.L_80:
        /*0018*/ 	.byte	0x03, 0x50
        /*001a*/ 	.short	0x0000


	//----- nvinfo : EIATTR_MAXREG_COUNT
	.align		4
        /*001c*/ 	.byte	0x03, 0x1b
        /*001e*/ 	.short	0x0080


	//----- nvinfo : EIATTR_MERCURY_ISA_VERSION
	.align		4
        /*0020*/ 	.byte	0x03, 0x5f
        /*0022*/ 	.short	0x0101


	//----- nvinfo : EIATTR_VRC_CTA_INIT_COUNT
	.align		4
        /*0024*/ 	.byte	0x02, 0x4a
	.zero		1
	.zero		1


	//----- nvinfo : EIATTR_EXIT_INSTR_OFFSETS
	.align		4
        /*0028*/ 	.byte	0x04, 0x1c
        /*002a*/ 	.short	(.L_82 - .L_81)


	//   ....[0]....
.L_81:
        /*002c*/ 	.word	0x00000010


	//----- nvinfo : EIATTR_MAX_THREADS
	.align		4
.L_82:
        /*0030*/ 	.byte	0x04, 0x05
        /*0032*/ 	.short	(.L_84 - .L_83)
.L_83:
        /*0034*/ 	.word	0x00000200
        /*0038*/ 	.word	0x00000001
        /*003c*/ 	.word	0x00000001


	//----- nvinfo : EIATTR_CBANK_PARAM_SIZE
	.align		4
.L_84:
        /*0040*/ 	.byte	0x03, 0x19
        /*0042*/ 	.short	0x0a80


	//----- nvinfo : EIATTR_PARAM_CBANK
	.align		4
        /*0044*/ 	.byte	0x04, 0x0a
        /*0046*/ 	.short	(.L_86 - .L_85)
	.align		4
.L_85:
        /*0048*/ 	.word	index@(.nv.constant0._ZN7cutlass13device_kernelIN5flash11enable_sm90INS1_16FlashAttnFwdSm90INS1_25CollectiveMainloopFwdSm90ILi2EN4cute5tupleIJNS5_1CILi1EEES8_S8_EEENS6_IJNS7_ILi192EEENS7_ILi144EEENS7_ILi96EEEEEELi96ENS_6half_tEfNS_4arch4Sm90ELb0ELb0ELb0ELb1ELb0ELb0ELb0ELb0ELb1ELb1ELb1ELb0EEENS1_21CollectiveEpilogueFwdINS6_IJSA_SC_SB_EEES9_SE_SG_Li384ELb1ELb1ELb1ELb0EEENS1_36VarlenDynamicPersistentTileSchedulerILi192ELi144ELi384ELi128ELb1ELb1ELb1ELb0ELb1ELb1EEEEEEEEEvNT_6ParamsE)
        /*004c*/ 	.short	0x0380
        /*004e*/ 	.short	0x0a80


	//----- nvinfo : EIATTR_SW_WAR
	.align		4
.L_86:
        /*0050*/ 	.byte	0x04, 0x36
        /*0052*/ 	.short	(.L_88 - .L_87)
.L_87:
        /*0054*/ 	.word	0x00000008
.L_88:


//--------------------- .nv.info._ZN7cutlass13device_kernelIN5flash11enable_sm90INS1_16FlashAttnFwdSm90INS1_25CollectiveMainloopFwdSm90ILi2EN4cute5tupleIJNS5_1CILi1EEES8_S8_EEENS6_IJNS7_ILi192EEENS7_ILi144EEENS7_ILi96EEEEEELi96ENS_6half_tEfNS_4arch4Sm90ELb0ELb0ELb0ELb1ELb0ELb1ELb0ELb0ELb1ELb1ELb1ELb0EEENS1_21CollectiveEpilogueFwdINS6_IJSA_SC_SB_EEES9_SE_SG_Li384ELb1ELb1ELb1ELb0EEENS1_36VarlenDynamicPersistentTileSchedulerILi192ELi144ELi384ELi128ELb1ELb1ELb1ELb0ELb1ELb1EEEEEEEEEvNT_6ParamsE --------------------------
	.section	.nv.info._ZN7cutlass13device_kernelIN5flash11enable_sm90INS1_16FlashAttnFwdSm90INS1_25CollectiveMainloopFwdSm90ILi2EN4cute5tupleIJNS5_1CILi1EEES8_S8_EEENS6_IJNS7_ILi192EEENS7_ILi144EEENS7_ILi96EEEEEELi96ENS_6half_tEfNS_4arch4Sm90ELb0ELb0ELb0ELb1ELb0ELb1ELb0ELb0ELb1ELb1ELb1ELb0EEENS1_21CollectiveEpilogueFwdINS6_IJSA_SC_SB_EEES9_SE_SG_Li384ELb1ELb1ELb1ELb0EEENS1_36VarlenDynamicPersistentTileSchedulerILi192ELi144ELi384ELi128ELb1ELb1ELb1ELb0ELb1ELb1EEEEEEEEEvNT_6ParamsE,"",@"SHT_CUDA_INFO"
	.sectionflags	@""
	.align	4


	//----- nvinfo : EIATTR_CUDA_API_VERSION
	.align		4
        /*0000*/ 	.byte	0x04, 0x37
        /*0002*/ 	.short	(.L_90 - .L_89)
.L_89:
        /*0004*/ 	.word	0x00000082


	//----- nvinfo : EIATTR_KPARAM_INFO
	.align		4
.L_90:
        /*0008*/ 	.byte	0x04, 0x17
        /*000a*/ 	.short	(.L_92 - .L_91)
.L_91:
        /*000c*/ 	.word	0x00000000
        /*0010*/ 	.short	0x0000
        /*0012*/ 	.short	0x0000
        /*0014*/ 	.byte	0x00, 0xf0, 0x01, 0x2a


	//----- nvinfo : EIATTR_SPARSE_MMA_MASK
	.align		4
.L_92:
        /*0018*/ 	.byte	0x03, 0x50
        /*001a*/ 	.short	0x0000


	//----- nvinfo : EIATTR_MAXREG_COUNT
	.align		4
        /*001c*/ 	.byte	0x03, 0x1b
        /*001e*/ 	.short	0x0080


	//----- nvinfo : EIATTR_MERCURY_ISA_VERSION
	.align		4
        /*0020*/ 	.byte	0x03, 0x5f
        /*0022*/ 	.short	0x0101


	//----- nvinfo : EIATTR_VRC_CTA_INIT_COUNT
	.align		4
        /*0024*/ 	.byte	0x02, 0x4a
	.zero		1
	.zero		1


	//----- nvinfo : EIATTR_EXIT_INSTR_OFFSETS
	.align		4
        /*0028*/ 	.byte	0x04, 0x1c
        /*002a*/ 	.short	(.L_94 - .L_93)


	//   ....[0]....
.L_93:
        /*002c*/ 	.word	0x00000010


	//----- nvinfo : EIATTR_MAX_THREADS
	.align		4
.L_94:
        /*0030*/ 	.byte	0x04, 0x05
        /*0032*/ 	.short	(.L_96 - .L_95)
.L_95:
        /*0034*/ 	.word	0x00000200
        /*0038*/ 	.word	0x00000001
        /*003c*/ 	.word	0x00000001


	//----- nvinfo : EIATTR_CBANK_PARAM_SIZE
	.align		4
.L_96:
        /*0040*/ 	.byte	0x03, 0x19
        /*0042*/ 	.short	0x0a80


	//----- nvinfo : EIATTR_PARAM_CBANK
	.align		4
        /*0044*/ 	.byte	0x04, 0x0a
        /*0046*/ 	.short	(.L_98 - .L_97)
	.align		4
.L_97:
        /*0048*/ 	.word	index@(.nv.constant0._ZN7cutlass13device_kernelIN5flash11enable_sm90INS1_16FlashAttnFwdSm90INS1_25CollectiveMainloopFwdSm90ILi2EN4cute5tupleIJNS5_1CILi1EEES8_S8_EEENS6_IJNS7_ILi192EEENS7_ILi144EEENS7_ILi96EEEEEELi96ENS_6half_tEfNS_4arch4Sm90ELb0ELb0ELb0ELb1ELb0ELb1ELb0ELb0ELb1ELb1ELb1ELb0EEENS1_21CollectiveEpilogueFwdINS6_IJSA_SC_SB_EEES9_SE_SG_Li384ELb1ELb1ELb1ELb0EEENS1_36VarlenDynamicPersistentTileSchedulerILi192ELi144ELi384ELi128ELb1ELb1ELb1ELb0ELb1ELb1EEEEEEEEEvNT_6ParamsE)
        /*004c*/ 	.short	0x0380
        /*004e*/ 	.short	0x0a80


	//----- nvinfo : EIATTR_SW_WAR
	.align		4
.L_98:
        /*0050*/ 	.byte	0x04, 0x36
        /*0052*/ 	.short	(.L_100 - .L_99)
.L_99:
        /*0054*/ 	.word	0x00000008
.L_100:


//--------------------- .nv.info._ZN7cutlass13device_kernelIN5flash11enable_sm90INS1_16FlashAttnFwdSm90INS1_25CollectiveMainloopFwdSm90ILi2EN4cute5tupleIJNS5_1CILi1EEES8_S8_EEENS6_IJNS7_ILi192EEENS7_ILi128EEENS7_ILi96EEEEEELi96ENS_6half_tEfNS_4arch4Sm90ELb0ELb1ELb0ELb0ELb0ELb0ELb0ELb0ELb1ELb1ELb1ELb0EEENS1_21CollectiveEpilogueFwdINS6_IJSA_SC_SB_EEES9_SE_SG_Li384ELb0ELb1ELb1ELb0EEENS1_19SingleTileSchedulerILb0ELb1ELb1ELi192EEEEEEEEEvNT_6ParamsE --------------------------
	.section	.nv.info._ZN7cutlass13device_kernelIN5flash11enable_sm90INS1_16FlashAttnFwdSm90INS1_25CollectiveMainloopFwdSm90ILi2EN4cute5tupleIJNS5_1CILi1EEES8_S8_EEENS6_IJNS7_ILi192EEENS7_ILi128EEENS7_ILi96EEEEEELi96ENS_6half_tEfNS_4arch4Sm90ELb0ELb1ELb0ELb0ELb0ELb0ELb0ELb0ELb1ELb1ELb1ELb0EEENS1_21CollectiveEpilogueFwdINS6_IJSA_SC_SB_EEES9_SE_SG_Li384ELb0ELb1ELb1ELb0EEENS1_19SingleTileSchedulerILb0ELb1ELb1ELi192EEEEEEEEEvNT_6ParamsE,"",@"SHT_CUDA_INFO"
	.sectionflags	@""
	.align	4


	//----- nvinfo : EIATTR_CUDA_API_VERSION
	.align		4
        /*0000*/ 	.byte	0x04, 0x37
        /*0002*/ 	.short	(.L_102 - .L_101)
.L_101:
        /*0004*/ 	.word	0x00000082


	//----- nvinfo : EIATTR_KPARAM_INFO
	.align		4
.L_102:
        /*0008*/ 	.byte	0x04, 0x17
        /*000a*/ 	.short	(.L_104 - .L_103)
.L_103:
        /*000c*/ 	.word	0x00000000
        /*0010*/ 	.short	0x0000
        /*0012*/ 	.short	0x0000
        /*0014*/ 	.byte	0x00, 0xf0, 0x01, 0x28


	//----- nvinfo : EIATTR_SPARSE_MMA_MASK
	.align		4
.L_104:
        /*0018*/ 	.byte	0x03, 0x50
        /*001a*/ 	.short	0x0000


	//----- nvinfo : EIATTR_MAXREG_COUNT
	.align		4
        /*001c*/ 	.byte	0x03, 0x1b
        /*001e*/ 	.short	0x0080


	//----- nvinfo : EIATTR_MERCURY_ISA_VERSION
	.align		4
        /*0020*/ 	.byte	0x03, 0x5f
        /*0022*/ 	.short	0x0101


	//----- nvinfo : EIATTR_VRC_CTA_INIT_COUNT
	.align		4
        /*0024*/ 	.byte	0x02, 0x4a
	.zero		1
	.zero		1


	//----- nvinfo : EIATTR_EXIT_INSTR_OFFSETS
	.align		4
        /*0028*/ 	.byte	0x04, 0x1c
        /*002a*/ 	.short	(.L_106 - .L_105)


	//   ....[0]....
.L_105:
        /*002c*/ 	.word	0x00000010


	//----- nvinfo : EIATTR_MAX_THREADS
	.align		4
.L_106:
        /*0030*/ 	.byte	0x04, 0x05
        /*0032*/ 	.short	(.L_108 - .L_107)
.L_107:
        /*0034*/ 	.word	0x00000200
        /*0038*/ 	.word	0x00000001
        /*003c*/ 	.word	0x00000001


	//----- nvinfo : EIATTR_CBANK_PARAM_SIZE
	.align		4
.L_108:
        /*0040*/ 	.byte	0x03, 0x19
        /*0042*/ 	.short	0x0a00


	//----- nvinfo : EIATTR_PARAM_CBANK
	.align		4
        /*0044*/ 	.byte	0x04, 0x0a
        /*0046*/ 	.short	(.L_110 - .L_109)
	.align		4
.L_109:
        /*0048*/ 	.word	index@(.nv.constant0._ZN7cutlass13device_kernelIN5flash11enable_sm90INS1_16FlashAttnFwdSm90INS1_25CollectiveMainloopFwdSm90ILi2EN4cute5tupleIJNS5_1CILi1EEES8_S8_EEENS6_IJNS7_ILi192EEENS7_ILi128EEENS7_ILi96EEEEEELi96ENS_6half_tEfNS_4arch4Sm90ELb0ELb1ELb0ELb0ELb0ELb0ELb0ELb0ELb1ELb1ELb1ELb0EEENS1_21CollectiveEpilogueFwdINS6_IJSA_SC_SB_EEES9_SE_SG_Li384ELb0ELb1ELb1ELb0EEENS1_19SingleTileSchedulerILb0ELb1ELb1ELi192EEEEEEEEEvNT_6ParamsE)
        /*004c*/ 	.short	0x0380
        /*004e*/ 	.short	0x0a00


	//----- nvinfo : EIATTR_SW_WAR
	.align		4
.L_110:
        /*0050*/ 	.byte	0x04, 0x36
        /*0052*/ 	.short	(.L_112 - .L_111)
.L_111:
        /*0054*/ 	.word	0x00000008
.L_112:


//--------------------- .nv.info._ZN7cutlass13device_kernelIN5flash11enable_sm90INS1_16FlashAttnFwdSm90INS1_25CollectiveMainloopFwdSm90ILi2EN4cute5tupleIJNS5_1CILi1EEES8_S8_EEENS6_IJNS7_ILi192EEENS7_ILi128EEENS7_ILi96EEEEEELi96ENS_6half_tEfNS_4arch4Sm90ELb0ELb1ELb0ELb1ELb0ELb0ELb0ELb0ELb1ELb1ELb1ELb0EEENS1_21CollectiveEpilogueFwdINS6_IJSA_SC_SB_EEES9_SE_SG_Li384ELb1ELb1ELb1ELb0EEENS1_36VarlenDynamicPersistentTileSchedulerILi192ELi128ELi384ELi128ELb1ELb1ELb1ELb1ELb0ELb1EEEEEEEEEvNT_6ParamsE --------------------------
	.section	.nv.info._ZN7cutlass13device_kernelIN5flash11enable_sm90INS1_16FlashAttnFwdSm90INS1_25CollectiveMainloopFwdSm90ILi2EN4cute5tupleIJNS5_1CILi1EEES8_S8_EEENS6_IJNS7_ILi192EEENS7_ILi128EEENS7_ILi96EEEEEELi96ENS_6half_tEfNS_4arch4Sm90ELb0ELb1ELb0ELb1ELb0ELb0ELb0ELb0ELb1ELb1ELb1ELb0EEENS1_21CollectiveEpilogueFwdINS6_IJSA_SC_SB_EEES9_SE_SG_Li384ELb1ELb1ELb1ELb0EEENS1_36VarlenDynamicPersistentTileSchedulerILi192ELi128ELi384ELi128ELb1ELb1ELb1ELb1ELb0ELb1EEEEEEEEEvNT_6ParamsE,"",@"SHT_CUDA_INFO"
	.sectionflags	@""
	.align	4


	//----- nvinfo : EIATTR_CUDA_API_VERSION
	.align		4
        /*0000*/ 	.byte	0x04, 0x37
        /*0002*/ 	.short	(.L_114 - .L_113)
.L_113:
        /*0004*/ 	.word	0x00000082


	//----- nvinfo : EIATTR_KPARAM_INFO
	.align		4
.L_114:
        /*0008*/ 	.byte	0x04, 0x17
        /*000a*/ 	.short	(.L_116 - .L_115)
.L_115:
        /*000c*/ 	.word	0x00000000
        /*0010*/ 	.short	0x0000
        /*0012*/ 	.short	0x0000
        /*0014*/ 	.byte	0x00, 0xf0, 0x01, 0x2a


	//----- nvinfo : EIATTR_SPARSE_MMA_MASK
	.align		4
.L_116:
        /*0018*/ 	.byte	0x03, 0x50
        /*001a*/ 	.short	0x0000


	//----- nvinfo : EIATTR_MAXREG_COUNT
	.align		4
        /*001c*/ 	.byte	0x03, 0x1b
        /*001e*/ 	.short	0x0080


	//----- nvinfo : EIATTR_MERCURY_ISA_VERSION
	.align		4
        /*0020*/ 	.byte	0x03, 0x5f
        /*0022*/ 	.short	0x0101


	//----- nvinfo : EIATTR_VRC_CTA_INIT_COUNT
	.align		4
        /*0024*/ 	.byte	0x02, 0x4a
	.zero		1
	.zero		1


	//----- nvinfo : EIATTR_EXIT_INSTR_OFFSETS
	.align		4
        /*0028*/ 	.byte	0x04, 0x1c
        /*002a*/ 	.short	(.L_118 - .L_117)


	//   ....[0]....
.L_117:
        /*002c*/ 	.word	0x00000010


	//----- nvinfo : EIATTR_MAX_THREADS
	.align		4
.L_118:
        /*0030*/ 	.byte	0x04, 0x05
        /*0032*/ 	.short	(.L_120 - .L_119)
.L_119:
        /*0034*/ 	.word	0x00000200
        /*0038*/ 	.word	0x00000001
        /*003c*/ 	.word	0x00000001


	//----- nvinfo : EIATTR_CBANK_PARAM_SIZE
	.align		4
.L_120:
        /*0040*/ 	.byte	0x03, 0x19
        /*0042*/ 	.short	0x0a80


	//----- nvinfo : EIATTR_PARAM_CBANK
	.align		4
        /*0044*/ 	.byte	0x04, 0x0a
        /*0046*/ 	.short	(.L_122 - .L_121)
	.align		4
.L_121:
        /*0048*/ 	.word	index@(.nv.constant0._ZN7cutlass13device_kernelIN5flash11enable_sm90INS1_16FlashAttnFwdSm90INS1_25CollectiveMainloopFwdSm90ILi2EN4cute5tupleIJNS5_1CILi1EEES8_S8_EEENS6_IJNS7_ILi192EEENS7_ILi128EEENS7_ILi96EEEEEELi96ENS_6half_tEfNS_4arch4Sm90ELb0ELb1ELb0ELb1ELb0ELb0ELb0ELb0ELb1ELb1ELb1ELb0EEENS1_21CollectiveEpilogueFwdINS6_IJSA_SC_SB_EEES9_SE_SG_Li384ELb1ELb1ELb1ELb0EEENS1_36VarlenDynamicPersistentTileSchedulerILi192ELi128ELi384ELi128ELb1ELb1ELb1ELb1ELb0ELb1EEEEEEEEEvNT_6ParamsE)
        /*004c*/ 	.short	0x0380
        /*004e*/ 	.short	0x0a80


	//----- nvinfo : EIATTR_SW_WAR
	.align		4
.L_122:
        /*0050*/ 	.byte	0x04, 0x36
        /*0052*/ 	.short	(.L_124 - .L_123)
.L_123:
        /*0054*/ 	.word	0x00000008
.L_124:


//--------------------- .nv.info._ZN7cutlass13device_kernelIN5flash11enable_sm90INS1_16FlashAttnFwdSm90INS1_25CollectiveMainloopFwdSm90ILi2EN4cute5tupleIJNS5_1CILi1EEES8_S8_EEENS6_IJNS7_ILi192EEENS7_ILi128EEENS7_ILi96EEEEEELi96ENS_6half_tEfNS_4arch4Sm90ELb0ELb1ELb0ELb1ELb0ELb1ELb0ELb0ELb1ELb1ELb1ELb0EEENS1_21CollectiveEpilogueFwdINS6_IJSA_SC_SB_EEES9_SE_SG_Li384ELb1ELb1ELb1ELb0EEENS1_36VarlenDynamicPersistentTileSchedulerILi192ELi128ELi384ELi128ELb1ELb1ELb1ELb1ELb0ELb1EEEEEEEEEvNT_6ParamsE --------------------------
	.section	.nv.info._ZN7cutlass13device_kernelIN5flash11enable_sm90INS1_16FlashAttnFwdSm90INS1_25CollectiveMainloopFwdSm90ILi2EN4cute5tupleIJNS5_1CILi1EEES8_S8_EEENS6_IJNS7_ILi192EEENS7_ILi128EEENS7_ILi96EEEEEELi96ENS_6half_tEfNS_4arch4Sm90ELb0ELb1ELb0ELb1ELb0ELb1ELb0ELb0ELb1ELb1ELb1ELb0EEENS1_21CollectiveEpilogueFwdINS6_IJSA_SC_SB_EEES9_SE_SG_Li384ELb1ELb1ELb1ELb0EEENS1_36VarlenDynamicPersistentTileSchedulerILi192ELi128ELi384ELi128ELb1ELb1ELb1ELb1ELb0ELb1EEEEEEEEEvNT_6ParamsE,"",@"SHT_CUDA_INFO"
	.sectionflags	@""
	.align	4


	//----- nvinfo : EIATTR_CUDA_API_VERSION
	.align		4
        /*0000*/ 	.byte	0x04, 0x37
        /*0002*/ 	.short	(.L_126 - .L_125)
.L_125:
        /*0004*/ 	.word	0x00000082


	//----- nvinfo : EIATTR_KPARAM_INFO
	.align		4
.L_126:
        /*0008*/ 	.byte	0x04, 0x17
        /*000a*/ 	.short	(.L_128 - .L_127)
.L_127:
        /*000c*/ 	.word	0x00000000
        /*0010*/ 	.short	0x0000
        /*0012*/ 	.short	0x0000
        /*0014*/ 	.byte	0x00, 0xf0, 0x01, 0x2a


	//----- nvinfo : EIATTR_SPARSE_MMA_MASK
	.align		4
.L_128:
        /*0018*/ 	.byte	0x03, 0x50
        /*001a*/ 	.short	0x0000


	//----- nvinfo : EIATTR_MAXREG_COUNT
	.align		4
        /*001c*/ 	.byte	0x03, 0x1b
        /*001e*/ 	.short	0x0080


	//----- nvinfo : EIATTR_MERCURY_ISA_VERSION
	.align		4
        /*0020*/ 	.byte	0x03, 0x5f
        /*0022*/ 	.short	0x0101


	//----- nvinfo : EIATTR_VRC_CTA_INIT_COUNT
	.align		4
        /*0024*/ 	.byte	0x02, 0x4a
	.zero		1
	.zero		1


	//----- nvinfo : EIATTR_EXIT_INSTR_OFFSETS
	.align		4
        /*0028*/ 	.byte	0x04, 0x1c
        /*002a*/ 	.short	(.L_130 - .L_129)


	//   ....[0]....
.L_129:
        /*002c*/ 	.word	0x00000010


	//----- nvinfo : EIATTR_MAX_THREADS
	.align		4
.L_130:
        /*0030*/ 	.byte	0x04, 0x05
        /*0032*/ 	.short	(.L_132 - .L_131)
.L_131:
        /*0034*/ 	.word	0x00000200
        /*0038*/ 	.word	0x00000001
        /*003c*/ 	.word	0x00000001


	//----- nvinfo : EIATTR_CBANK_PARAM_SIZE
	.align		4
.L_132:
        /*0040*/ 	.byte	0x03, 0x19
        /*0042*/ 	.short	0x0a80


	//----- nvinfo : EIATTR_PARAM_CBANK
	.align		4
        /*0044*/ 	.byte	0x04, 0x0a
        /*0046*/ 	.short	(.L_134 - .L_133)
	.align		4
.L_133:
        /*0048*/ 	.word	index@(.nv.constant0._ZN7cutlass13device_kernelIN5flash11enable_sm90INS1_16FlashAttnFwdSm90INS1_25CollectiveMainloopFwdSm90ILi2EN4cute5tupleIJNS5_1CILi1EEES8_S8_EEENS6_IJNS7_ILi192EEENS7_ILi128EEENS7_ILi96EEEEEELi96ENS_6half_tEfNS_4arch4Sm90ELb0ELb1ELb0ELb1ELb0ELb1ELb0ELb0ELb1ELb1ELb1ELb0EEENS1_21CollectiveEpilogueFwdINS6_IJSA_SC_SB_EEES9_SE_SG_Li384ELb1ELb1ELb1ELb0EEENS1_36VarlenDynamicPersistentTileSchedulerILi192ELi128ELi384ELi128ELb1ELb1ELb1ELb1ELb0ELb1EEEEEEEEEvNT_6ParamsE)
        /*004c*/ 	.short	0x0380
        /*004e*/ 	.short	0x0a80


	//----- nvinfo : EIATTR_SW_WAR
	.align		4
.L_134:
        /*0050*/ 	.byte	0x04, 0x36
        /*0052*/ 	.short	(.L_136 - .L_135)
.L_135:
        /*0054*/ 	.word	0x00000008
.L_136:


//--------------------- .nv.info._ZN7cutlass13device_kernelIN5flash11enable_sm90INS1_16FlashAttnFwdSm90INS1_25CollectiveMainloopFwdSm90ILi2EN4cute5tupleIJNS5_1CILi1EEES8_S8_EEENS6_IJNS7_ILi192EEENS7_ILi144EEENS7_ILi96EEEEEELi96ENS_6half_tEfNS_4arch4Sm90ELb1ELb0ELb0ELb0ELb0ELb0ELb0ELb0ELb1ELb1ELb1ELb0EEENS1_21CollectiveEpilogueFwdINS6_IJSA_SC_SB_EEES9_SE_SG_Li384ELb0ELb1ELb1ELb0EEENS1_19SingleTileSchedulerILb0ELb1ELb1ELi192EEEEEEEEEvNT_6ParamsE --------------------------
	.section	.nv.info._ZN7cutlass13device_kernelIN5flash11enable_sm90INS1_16FlashAttnFwdSm90INS1_25CollectiveMainloopFwdSm90ILi2EN4cute5tupleIJNS5_1CILi1EEES8_S8_EEENS6_IJNS7_ILi192EEENS7_ILi144EEENS7_ILi96EEEEEELi96ENS_6half_tEfNS_4arch4Sm90ELb1ELb0ELb0ELb0ELb0ELb0ELb0ELb0ELb1ELb1ELb1ELb0EEENS1_21CollectiveEpilogueFwdINS6_IJSA_SC_SB_EEES9_SE_SG_Li384ELb0ELb1ELb1ELb0EEENS1_19SingleTileSchedulerILb0ELb1ELb1ELi192EEEEEEEEEvNT_6ParamsE,"",@"SHT_CUDA_INFO"
	.sectionflags	@""
	.align	4


	//----- nvinfo : EIATTR_CUDA_API_VERSION
	.align		4
        /*0000*/ 	.byte	0x04, 0x37
        /*0002*/ 	.short	(.L_138 - .L_137)
.L_137:
        /*0004*/ 	.word	0x00000082


	//----- nvinfo : EIATTR_KPARAM_INFO
	.align		4
.L_138:
        /*0008*/ 	.byte	0x04, 0x17
        /*000a*/ 	.short	(.L_140 - .L_139)
.L_139:
        /*000c*/ 	.word	0x00000000
        /*0010*/ 	.short	0x0000
        /*0012*/ 	.short	0x0000
        /*0014*/ 	.byte	0x00, 0xf0, 0x01, 0x28


	//----- nvinfo : EIATTR_SPARSE_MMA_MASK
	.align		4
.L_140:
        /*0018*/ 	.byte	0x03, 0x50
        /*001a*/ 	.short	0x0000


	//----- nvinfo : EIATTR_MAXREG_COUNT
	.align		4
        /*001c*/ 	.byte	0x03, 0x1b
        /*001e*/ 	.short	0x0080


	//----- nvinfo : EIATTR_MERCURY_ISA_VERSION
	.align		4
        /*0020*/ 	.byte	0x03, 0x5f
        /*0022*/ 	.short	0x0101


	//----- nvinfo : EIATTR_VRC_CTA_INIT_COUNT
	.align		4
        /*0024*/ 	.byte	0x02, 0x4a
	.zero		1
	.zero		1


	//----- nvinfo : EIATTR_EXIT_INSTR_OFFSETS
	.align		4
        /*0028*/ 	.byte	0x04, 0x1c
        /*002a*/ 	.short	(.L_142 - .L_141)


	//   ....[0]....
.L_141:
        /*002c*/ 	.word	0x00000010


	//----- nvinfo : EIATTR_MAX_THREADS
	.align		4
.L_142:
        /*0030*/ 	.byte	0x04, 0x05
        /*0032*/ 	.short	(.L_144 - .L_143)
.L_143:
        /*0034*/ 	.word	0x00000200
        /*0038*/ 	.word	0x00000001
        /*003c*/ 	.word	0x00000001


	//----- nvinfo : EIATTR_CBANK_PARAM_SIZE
	.align		4
.L_144:
        /*0040*/ 	.byte	0x03, 0x19
        /*0042*/ 	.short	0x0a00


	//----- nvinfo : EIATTR_PARAM_CBANK
	.align		4
        /*0044*/ 	.byte	0x04, 0x0a
        /*0046*/ 	.short	(.L_146 - .L_145)
	.align		4
.L_145:
        /*0048*/ 	.word	index@(.nv.constant0._ZN7cutlass13device_kernelIN5flash11enable_sm90INS1_16FlashAttnFwdSm90INS1_25CollectiveMainloopFwdSm90ILi2EN4cute5tupleIJNS5_1CILi1EEES8_S8_EEENS6_IJNS7_ILi192EEENS7_ILi144EEENS7_ILi96EEEEEELi96ENS_6half_tEfNS_4arch4Sm90ELb1ELb0ELb0ELb0ELb0ELb0ELb0ELb0ELb1ELb1ELb1ELb0EEENS1_21CollectiveEpilogueFwdINS6_IJSA_SC_SB_EEES9_SE_SG_Li384ELb0ELb1ELb1ELb0EEENS1_19SingleTileSchedulerILb0ELb1ELb1ELi192EEEEEEEEEvNT_6ParamsE)
        /*004c*/ 	.short	0x0380
        /*004e*/ 	.short	0x0a00


	//----- nvinfo : EIATTR_SW_WAR
	.align		4
.L_146:
        /*0050*/ 	.byte	0x04, 0x36
        /*0052*/ 	.short	(.L_148 - .L_147)
.L_147:
        /*0054*/ 	.word	0x00000008
.L_148:


//--------------------- .nv.info._ZN7cutlass13device_kernelIN5flash11enable_sm90INS1_16FlashAttnFwdSm90INS1_25CollectiveMainloopFwdSm90ILi2EN4cute5tupleIJNS5_1CILi1EEES8_S8_EEENS6_IJNS7_ILi192EEENS7_ILi144EEENS7_ILi96EEEEEELi96ENS_6half_tEfNS_4arch4Sm90ELb1ELb0ELb0ELb1ELb0ELb0ELb0ELb0ELb1ELb1ELb1ELb0EEENS1_21CollectiveEpilogueFwdINS6_IJSA_SC_SB_EEES9_SE_SG_Li384ELb1ELb1ELb1ELb0EEENS1_36VarlenDynamicPersistentTileSchedulerILi192ELi144ELi384ELi128ELb1ELb1ELb1ELb1ELb1ELb1EEEEEEEEEvNT_6ParamsE --------------------------
	.section	.nv.info._ZN7cutlass13device_kernelIN5flash11enable_sm90INS1_16FlashAttnFwdSm90INS1_25CollectiveMainloopFwdSm90ILi2EN4cute5tupleIJNS5_1CILi1EEES8_S8_EEENS6_IJNS7_ILi192EEENS7_ILi144EEENS7_ILi96EEEEEELi96ENS_6half_tEfNS_4arch4Sm90ELb1ELb0ELb0ELb1ELb0ELb0ELb0ELb0ELb1ELb1ELb1ELb0EEENS1_21CollectiveEpilogueFwdINS6_IJSA_SC_SB_EEES9_SE_SG_Li384ELb1ELb1ELb1ELb0EEENS1_36VarlenDynamicPersistentTileSchedulerILi192ELi144ELi384ELi128ELb1ELb1ELb1ELb1ELb1ELb1EEEEEEEEEvNT_6ParamsE,"",@"SHT_CUDA_INFO"
	.sectionflags	@""
	.align	4


	//----- nvinfo : EIATTR_CUDA_API_VERSION
	.align		4
        /*0000*/ 	.byte	0x04, 0x37
        /*0002*/ 	.short	(.L_150 - .L_149)
.L_149:
        /*0004*/ 	.word	0x00000082


	//----- nvinfo : EIATTR_KPARAM_INFO
	.align		4
.L_150:
        /*0008*/ 	.byte	0x04, 0x17
        /*000a*/ 	.short	(.L_152 - .L_151)
.L_151:
        /*000c*/ 	.word	0x00000000
        /*0010*/ 	.short	0x0000
        /*0012*/ 	.short	0x0000
        /*0014*/ 	.byte	0x00, 0xf0, 0x01, 0x2a


	//----- nvinfo : EIATTR_SPARSE_MMA_MASK
	.align		4
.L_152:
        /*0018*/ 	.byte	0x03, 0x50
        /*001a*/ 	.short	0x0000


	//----- nvinfo : EIATTR_MAXREG_COUNT
	.align		4
        /*001c*/ 	.byte	0x03, 0x1b
        /*001e*/ 	.short	0x0080


	//----- nvinfo : EIATTR_MERCURY_ISA_VERSION
	.align		4
        /*0020*/ 	.byte	0x03, 0x5f
        /*0022*/ 	.short	0x0101


	//----- nvinfo : EIATTR_VRC_CTA_INIT_COUNT
	.align		4
        /*0024*/ 	.byte	0x02, 0x4a
	.zero		1
	.zero		1


	//----- nvinfo : EIATTR_EXIT_INSTR_OFFSETS
	.align		4
        /*0028*/ 	.byte	0x04, 0x1c
        /*002a*/ 	.short	(.L_154 - .L_153)


	//   ....[0]....
.L_153:
        /*002c*/ 	.word	0x00000010


	//----- nvinfo : EIATTR_MAX_THREADS
	.align		4
.L_154:
        /*0030*/ 	.byte	0x04, 0x05
        /*0032*/ 	.short	(.L_156 - .L_155)
.L_155:
        /*0034*/ 	.word	0x00000200
        /*0038*/ 	.word	0x00000001
        /*003c*/ 	.word	0x00000001


	//----- nvinfo : EIATTR_CBANK_PARAM_SIZE
	.align		4
.L_156:
        /*0040*/ 	.byte	0x03, 0x19
        /*0042*/ 	.short	0x0a80


	//----- nvinfo : EIATTR_PARAM_CBANK
	.align		4
        /*0044*/ 	.byte	0x04, 0x0a
        /*0046*/ 	.short	(.L_158 - .L_157)
	.align		4
.L_157:
        /*0048*/ 	.word	index@(.nv.constant0._ZN7cutlass13device_kernelIN5flash11enable_sm90INS1_16FlashAttnFwdSm90INS1_25CollectiveMainloopFwdSm90ILi2EN4cute5tupleIJNS5_1CILi1EEES8_S8_EEENS6_IJNS7_ILi192EEENS7_ILi144EEENS7_ILi96EEEEEELi96ENS_6half_tEfNS_4arch4Sm90ELb1ELb0ELb0ELb1ELb0ELb0ELb0ELb0ELb1ELb1ELb1ELb0EEENS1_21CollectiveEpilogueFwdINS6_IJSA_SC_SB_EEES9_SE_SG_Li384ELb1ELb1ELb1ELb0EEENS1_36VarlenDynamicPersistentTileSchedulerILi192ELi144ELi384ELi128ELb1ELb1ELb1ELb1ELb1ELb1EEEEEEEEEvNT_6ParamsE)
        /*004c*/ 	.short	0x0380
        /*004e*/ 	.short	0x0a80


	//----- nvinfo : EIATTR_SW_WAR
	.align		4
.L_158:
        /*0050*/ 	.byte	0x04, 0x36
        /*0052*/ 	.short	(.L_160 - .L_159)
.L_159:
        /*0054*/ 	.word	0x00000008
.L_160:


//--------------------- .nv.info._ZN7cutlass13device_kernelIN5flash11enable_sm90INS1_16FlashAttnFwdSm90INS1_25CollectiveMainloopFwdSm90ILi2EN4cute5tupleIJNS5_1CILi1EEES8_S8_EEENS6_IJNS7_ILi192EEENS7_ILi144EEENS7_ILi96EEEEEELi96ENS_6half_tEfNS_4arch4Sm90ELb1ELb0ELb0ELb1ELb0ELb1ELb0ELb0ELb1ELb1ELb1ELb0EEENS1_21CollectiveEpilogueFwdINS6_IJSA_SC_SB_EEES9_SE_SG_Li384ELb1ELb1ELb1ELb0EEENS1_36VarlenDynamicPersistentTileSchedulerILi192ELi144ELi384ELi128ELb1ELb1ELb1ELb1ELb1ELb1EEEEEEEEEvNT_6ParamsE --------------------------
	.section	.nv.info._ZN7cutlass13device_kernelIN5flash11enable_sm90INS1_16FlashAttnFwdSm90INS1_25CollectiveMainloopFwdSm90ILi2EN4cute5tupleIJNS5_1CILi1EEES8_S8_EEENS6_IJNS7_ILi192EEENS7_ILi144EEENS7_ILi96EEEEEELi96ENS_6half_tEfNS_4arch4Sm90ELb1ELb0ELb0ELb1ELb0ELb1ELb0ELb0ELb1ELb1ELb1ELb0EEENS1_21CollectiveEpilogueFwdINS6_IJSA_SC_SB_EEES9_SE_SG_Li384ELb1ELb1ELb1ELb0EEENS1_36VarlenDynamicPersistentTileSchedulerILi192ELi144ELi384ELi128ELb1ELb1ELb1ELb1ELb1ELb1EEEEEEEEEvNT_6ParamsE,"",@"SHT_CUDA_INFO"
	.sectionflags	@""
	.align	4


	//----- nvinfo : EIATTR_CUDA_API_VERSION
	.align		4
        /*0000*/ 	.byte	0x04, 0x37
        /*0002*/ 	.short	(.L_162 - .L_161)
.L_161:
        /*0004*/ 	.word	0x00000082


	//----- nvinfo : EIATTR_KPARAM_INFO
	.align		4
.L_162:
        /*0008*/ 	.byte	0x04, 0x17
        /*000a*/ 	.short	(.L_164 - .L_163)
.L_163:
        /*000c*/ 	.word	0x00000000
        /*0010*/ 	.short	0x0000
        /*0012*/ 	.short	0x0000
        /*0014*/ 	.byte	0x00, 0xf0, 0x01, 0x2a


	//----- nvinfo : EIATTR_SPARSE_MMA_MASK
	.align		4
.L_164:
        /*0018*/ 	.byte	0x03, 0x50
        /*001a*/ 	.short	0x0000


	//----- nvinfo : EIATTR_MAXREG_COUNT
	.align		4
        /*001c*/ 	.byte	0x03, 0x1b
        /*001e*/ 	.short	0x0080


	//----- nvinfo : EIATTR_MERCURY_ISA_VERSION
	.align		4
        /*0020*/ 	.byte	0x03, 0x5f
        /*0022*/ 	.short	0x0101


	//----- nvinfo : EIATTR_VRC_CTA_INIT_COUNT
	.align		4
        /*0024*/ 	.byte	0x02, 0x4a
	.zero		1
	.zero		1


	//----- nvinfo : EIATTR_EXIT_INSTR_OFFSETS
	.align		4
        /*0028*/ 	.byte	0x04, 0x1c
        /*002a*/ 	.short	(.L_166 - .L_165)


	//   ....[0]....
.L_165:
        /*002c*/ 	.word	0x00000010


	//----- nvinfo : EIATTR_MAX_THREADS
	.align		4
.L_166:
        /*0030*/ 	.byte	0x04, 0x05
        /*0032*/ 	.short	(.L_168 - .L_167)
.L_167:
        /*0034*/ 	.word	0x00000200
        /*0038*/ 	.word	0x00000001
        /*003c*/ 	.word	0x00000001


	//----- nvinfo : EIATTR_CBANK_PARAM_SIZE
	.align		4
.L_168:
        /*0040*/ 	.byte	0x03, 0x19
        /*0042*/ 	.short	0x0a80


	//----- nvinfo : EIATTR_PARAM_CBANK
	.align		4
        /*0044*/ 	.byte	0x04, 0x0a
        /*0046*/ 	.short	(.L_170 - .L_169)
	.align		4
.L_169:
        /*0048*/ 	.word	index@(.nv.constant0._ZN7cutlass13device_kernelIN5flash11enable_sm90INS1_16FlashAttnFwdSm90INS1_25CollectiveMainloopFwdSm90ILi2EN4cute5tupleIJNS5_1CILi1EEES8_S8_EEENS6_IJNS7_ILi192EEENS7_ILi144EEENS7_ILi96EEEEEELi96ENS_6half_tEfNS_4arch4Sm90ELb1ELb0ELb0ELb1ELb0ELb1ELb0ELb0ELb1ELb1ELb1ELb0EEENS1_21CollectiveEpilogueFwdINS6_IJSA_SC_SB_EEES9_SE_SG_Li384ELb1ELb1ELb1ELb0EEENS1_36VarlenDynamicPersistentTileSchedulerILi192ELi144ELi384ELi128ELb1ELb1ELb1ELb1ELb1ELb1EEEEEEEEEvNT_6ParamsE)
        /*004c*/ 	.short	0x0380
        /*004e*/ 	.short	0x0a80


	//----- nvinfo : EIATTR_SW_WAR
	.align		4
.L_170:
        /*0050*/ 	.byte	0x04, 0x36
        /*0052*/ 	.short	(.L_172 - .L_171)
.L_171:
        /*0054*/ 	.word	0x00000008
.L_172:


//--------------------- .nv.callgraph             --------------------------
	.section	.nv.callgraph,"",@"SHT_CUDA_CALLGRAPH"
	.align	4
	.sectionentsize	8
	.align		4
        /*0000*/ 	.word	0x00000000
	.align		4
        /*0004*/ 	.word	0xffffffff
	.align		4
        /*0008*/ 	.word	0x00000000
	.align		4
        /*000c*/ 	.word	0xfffffffe
	.align		4
        /*0010*/ 	.word	0x00000000
	.align		4
        /*0014*/ 	.word	0xfffffffd
	.align		4
        /*0018*/ 	.word	0x00000000
	.align		4
        /*001c*/ 	.word	0xfffffffc


//--------------------- .nv.constant4             --------------------------
	.section	.nv.constant4,"a",@progbits
	.align	8
	.align		8
.nv.constant4:
        /*0000*/ 	.dword	_ZN71_INTERNAL_6113f7c9_35_flash_fwd_hdim96_fp16_split_sm90_cu_bdbb69e5_40254cuda3std3__45__cpo5beginE
	.align		8
        /*0008*/ 	.dword	_ZN71_INTERNAL_6113f7c9_35_flash_fwd_hdim96_fp16_split_sm90_cu_bdbb69e5_40254cuda3std3__45__cpo3endE
	.align		8
        /*0010*/ 	.dword	_ZN71_INTERNAL_6113f7c9_35_flash_fwd_hdim96_fp16_split_sm90_cu_bdbb69e5_40254cuda3std3__45__cpo6cbeginE
	.align		8
        /*0018*/ 	.dword	_ZN71_INTERNAL_6113f7c9_35_flash_fwd_hdim96_fp16_split_sm90_cu_bdbb69e5_40254cuda3std3__45__cpo4cendE
	.align		8
        /*0020*/ 	.dword	_ZN71_INTERNAL_6113f7c9_35_flash_fwd_hdim96_fp16_split_sm90_cu_bdbb69e5_40254cuda3std3__473_GLOBAL__N__6113f7c9_35_flash_fwd_hdim96_fp16_split_sm90_cu_bdbb69e5_40256ignoreE
	.align		8
        /*0028*/ 	.dword	_ZN71_INTERNAL_6113f7c9_35_flash_fwd_hdim96_fp16_split_sm90_cu_bdbb69e5_40254cuda3std3__419piecewise_constructE
	.align		8
        /*0030*/ 	.dword	_ZN71_INTERNAL_6113f7c9_35_flash_fwd_hdim96_fp16_split_sm90_cu_bdbb69e5_40254cuda3std3__48in_placeE
	.align		8
        /*0038*/ 	.dword	_ZN71_INTERNAL_6113f7c9_35_flash_fwd_hdim96_fp16_split_sm90_cu_bdbb69e5_40254cuda3std6ranges3__45__cpo4swapE
	.align		8
        /*0040*/ 	.dword	_ZN71_INTERNAL_6113f7c9_35_flash_fwd_hdim96_fp16_split_sm90_cu_bdbb69e5_40254cuda3std6ranges3__45__cpo9iter_moveE
	.align		8
        /*0048*/ 	.dword	_ZN71_INTERNAL_6113f7c9_35_flash_fwd_hdim96_fp16_split_sm90_cu_bdbb69e5_40254cute7productE
	.align		8
        /*0050*/ 	.dword	_ZN71_INTERNAL_6113f7c9_35_flash_fwd_hdim96_fp16_split_sm90_cu_bdbb69e5_40254cute1_E


//--------------------- .text._ZN7cutlass13device_kernelIN5flash11enable_sm90INS1_16FlashAttnFwdSm90INS1_25CollectiveMainloopFwdSm90ILi2EN4cute5tupleIJNS5_1CILi1EEES8_S8_EEENS6_IJNS7_ILi192EEENS7_ILi144EEENS7_ILi96EEEEEELi96ENS_6half_tEfNS_4arch4Sm90ELb0ELb0ELb0ELb0ELb0ELb0ELb0ELb0ELb1ELb1ELb1ELb0EEENS1_21CollectiveEpilogueFwdINS6_IJSA_SC_SB_EEES9_SE_SG_Li384ELb0ELb1ELb1ELb0EEENS1_19SingleTileSchedulerILb0ELb1ELb1ELi192EEEEEEEEEvNT_6ParamsE --------------------------
	.section	.text._ZN7cutlass13device_kernelIN5flash11enable_sm90INS1_16FlashAttnFwdSm90INS1_25CollectiveMainloopFwdSm90ILi2EN4cute5tupleIJNS5_1CILi1EEES8_S8_EEENS6_IJNS7_ILi192EEENS7_ILi144EEENS7_ILi96EEEEEELi96ENS_6half_tEfNS_4arch4Sm90ELb0ELb0ELb0ELb0ELb0ELb0ELb0ELb0ELb1ELb1ELb1ELb0EEENS1_21CollectiveEpilogueFwdINS6_IJSA_SC_SB_EEES9_SE_SG_Li384ELb0ELb1ELb1ELb0EEENS1_19SingleTileSchedulerILb0ELb1ELb1ELi192EEEEEEEEEvNT_6ParamsE,"ax",@progbits
	.align	128
.text._ZN7cutlass13device_kernelIN5flash11enable_sm90INS1_16FlashAttnFwdSm90INS1_25CollectiveMainloopFwdSm90ILi2EN4cute5tupleIJNS5_1CILi1EEES8_S8_EEENS6_IJNS7_ILi192EEENS7_ILi144EEENS7_ILi96EEEEEELi96ENS_6half_tEfNS_4arch4Sm90ELb0ELb0ELb0ELb0ELb0ELb0ELb0ELb0ELb1ELb1ELb1ELb0EEENS1_21CollectiveEpilogueFwdINS6_IJSA_SC_SB_EEES9_SE_SG_Li384ELb0ELb1ELb1ELb0EEENS1_19SingleTileSchedulerILb0ELb1ELb1ELi192EEEEEEEEEvNT_6ParamsE:
        .type           _ZN7cutlass13device_kernelIN5flash11enable_sm90INS1_16FlashAttnFwdSm90INS1_25CollectiveMainloopFwdSm90ILi2EN4cute5tupleIJNS5_1CILi1EEES8_S8_EEENS6_IJNS7_ILi192EEENS7_ILi144EEENS7_ILi96EEEEEELi96ENS_6half_tEfNS_4arch4Sm90ELb0ELb0ELb0ELb0ELb0ELb0ELb0ELb0ELb1ELb1ELb1ELb0EEENS1_21CollectiveEpilogueFwdINS6_IJSA_SC_SB_EEES9_SE_SG_Li384ELb0ELb1ELb1ELb0EEENS1_19SingleTileSchedulerILb0ELb1ELb1ELi192EEEEEEEEEvNT_6ParamsE,@function
        .size           _ZN7cutlass13device_kernelIN5flash11enable_sm90INS1_16FlashAttnFwdSm90INS1_25CollectiveMainloopFwdSm90ILi2EN4cute5tupleIJNS5_1CILi1EEES8_S8_EEENS6_IJNS7_ILi192EEENS7_ILi144EEENS7_ILi96EEEEEELi96ENS_6half_tEfNS_4arch4Sm90ELb0ELb0ELb0ELb0ELb0ELb0ELb0ELb0ELb1ELb1ELb1ELb0EEENS1_21CollectiveEpilogueFwdINS6_IJSA_SC_SB_EEES9_SE_SG_Li384ELb0ELb1ELb1ELb0EEENS1_19SingleTileSchedulerILb0ELb1ELb1ELi192EEEEEEEEEvNT_6ParamsE,(.L_x_9 - _ZN7cutlass13device_kernelIN5flash11enable_sm90INS1_16FlashAttnFwdSm90INS1_25CollectiveMainloopFwdSm90ILi2EN4cute5tupleIJNS5_1CILi1EEES8_S8_EEENS6_IJNS7_ILi192EEENS7_ILi144EEENS7_ILi96EEEEEELi96ENS_6half_tEfNS_4arch4Sm90ELb0ELb0ELb0ELb0ELb0ELb0ELb0ELb0ELb1ELb1ELb1ELb0EEENS1_21CollectiveEpilogueFwdINS6_IJSA_SC_SB_EEES9_SE_SG_Li384ELb0ELb1ELb1ELb0EEENS1_19SingleTileSchedulerILb0ELb1ELb1ELi192EEEEEEEEEvNT_6ParamsE)
        .other          _ZN7cutlass13device_kernelIN5flash11enable_sm90INS1_16FlashAttnFwdSm90INS1_25CollectiveMainloopFwdSm90ILi2EN4cute5tupleIJNS5_1CILi1EEES8_S8_EEENS6_IJNS7_ILi192EEENS7_ILi144EEENS7_ILi96EEEEEELi96ENS_6half_tEfNS_4arch4Sm90ELb0ELb0ELb0ELb0ELb0ELb0ELb0ELb0ELb1ELb1ELb1ELb0EEENS1_21CollectiveEpilogueFwdINS6_IJSA_SC_SB_EEES9_SE_SG_Li384ELb0ELb1ELb1ELb0EEENS1_19SingleTileSchedulerILb0ELb1ELb1ELi192EEEEEEEEEvNT_6ParamsE,@"STO_CUDA_ENTRY STV_DEFAULT"
_ZN7cutlass13device_kernelIN5flash11enable_sm90INS1_16FlashAttnFwdSm90INS1_25CollectiveMainloopFwdSm90ILi2EN4cute5tupleIJNS5_1CILi1EEES8_S8_EEENS6_IJNS7_ILi192EEENS7_ILi144EEENS7_ILi96EEEEEELi96ENS_6half_tEfNS_4arch4Sm90ELb0ELb0ELb0ELb0ELb0ELb0ELb0ELb0ELb1ELb1ELb1ELb0EEENS1_21CollectiveEpilogueFwdINS6_IJSA_SC_SB_EEES9_SE_SG_Li384ELb0ELb1ELb1ELb0EEENS1_19SingleTileSchedulerILb0ELb1ELb1ELi192EEEEEEEEEvNT_6ParamsE:
[----:B------:R-:W-:Y:S01]  /*0000*/  LDC R1, c[0x0][0x37c] ;  /* 0x0000df00ff017b82 */ /* 0x000fe20000000800 */
[----:B------:R-:W-:Y:S05]  /*0010*/  EXIT ;  /* 0x000000000000794d */ /* 0x000fea0003800000 */
.L_x_0:
[----:B------:R-:W-:-:S00]  /*0020*/  BRA `(.L_x_0) ;  /* 0xfffffffc00fc7947 */ /* 0x000fc0000383ffff */
[----:B------:R-:W-:-:S00]  /*0030*/  NOP ;  /* 0x0000000000007918 */ /* 0x000fc00000000000 */
        /* <DEDUP_REMOVED lines=12> */
.L_x_9:


//--------------------- .text._ZN7cutlass13device_kernelIN5flash11enable_sm90INS1_16FlashAttnFwdSm90INS1_25CollectiveMainloopFwdSm90ILi2EN4cute5tupleIJNS5_1CILi1EEES8_S8_EEENS6_IJNS7_ILi192EEENS7_ILi144EEENS7_ILi96EEEEEELi96ENS_6half_tEfNS_4arch4Sm90ELb0ELb0ELb0ELb1ELb0ELb0ELb0ELb0ELb1ELb1ELb1ELb0EEENS1_21CollectiveEpilogueFwdINS6_IJSA_SC_SB_EEES9_SE_SG_Li384ELb1ELb1ELb1ELb0EEENS1_36VarlenDynamicPersistentTileSchedulerILi192ELi144ELi384ELi128ELb1ELb1ELb1ELb0ELb1ELb1EEEEEEEEEvNT_6ParamsE --------------------------
	.section	.text._ZN7cutlass13device_kernelIN5flash11enable_sm90INS1_16FlashAttnFwdSm90INS1_25CollectiveMainloopFwdSm90ILi2EN4cute5tupleIJNS5_1CILi1EEES8_S8_EEENS6_IJNS7_ILi192EEENS7_ILi144EEENS7_ILi96EEEEEELi96ENS_6half_tEfNS_4arch4Sm90ELb0ELb0ELb0ELb1ELb0ELb0ELb0ELb0ELb1ELb1ELb1ELb0EEENS1_21CollectiveEpilogueFwdINS6_IJSA_SC_SB_EEES9_SE_SG_Li384ELb1ELb1ELb1ELb0EEENS1_36VarlenDynamicPersistentTileSchedulerILi192ELi144ELi384ELi128ELb1ELb1ELb1ELb0ELb1ELb1EEEEEEEEEvNT_6ParamsE,"ax",@progbits
	.align	128
.text._ZN7cutlass13device_kernelIN5flash11enable_sm90INS1_16FlashAttnFwdSm90INS1_25CollectiveMainloopFwdSm90ILi2EN4cute5tupleIJNS5_1CILi1EEES8_S8_EEENS6_IJNS7_ILi192EEENS7_ILi144EEENS7_ILi96EEEEEELi96ENS_6half_tEfNS_4arch4Sm90ELb0ELb0ELb0ELb1ELb0ELb0ELb0ELb0ELb1ELb1ELb1ELb0EEENS1_21CollectiveEpilogueFwdINS6_IJSA_SC_SB_EEES9_SE_SG_Li384ELb1ELb1ELb1ELb0EEENS1_36VarlenDynamicPersistentTileSchedulerILi192ELi144ELi384ELi128ELb1ELb1ELb1ELb0ELb1ELb1EEEEEEEEEvNT_6ParamsE:
        .type           _ZN7cutlass13device_kernelIN5flash11enable_sm90INS1_16FlashAttnFwdSm90INS1_25CollectiveMainloopFwdSm90ILi2EN4cute5tupleIJNS5_1CILi1EEES8_S8_EEENS6_IJNS7_ILi192EEENS7_ILi144EEENS7_ILi96EEEEEELi96ENS_6half_tEfNS_4arch4Sm90ELb0ELb0ELb0ELb1ELb0ELb0ELb0ELb0ELb1ELb1ELb1ELb0EEENS1_21CollectiveEpilogueFwdINS6_IJSA_SC_SB_EEES9_SE_SG_Li384ELb1ELb1ELb1ELb0EEENS1_36VarlenDynamicPersistentTileSchedulerILi192ELi144ELi384ELi128ELb1ELb1ELb1ELb0ELb1ELb1EEEEEEEEEvNT_6ParamsE,@function
        .size           _ZN7cutlass13device_kernelIN5flash11enable_sm90INS1_16FlashAttnFwdSm90INS1_25CollectiveMainloopFwdSm90ILi2EN4cute5tupleIJNS5_1CILi1EEES8_S8_EEENS6_IJNS7_ILi192EEENS7_ILi144EEENS7_ILi96EEEEEELi96ENS_6half_tEfNS_4arch4Sm90ELb0ELb0ELb0ELb1ELb0ELb0ELb0ELb0ELb1ELb1ELb1ELb0EEENS1_21CollectiveEpilogueFwdINS6_IJSA_SC_SB_EEES9_SE_SG_Li384ELb1ELb1ELb1ELb0EEENS1_36VarlenDynamicPersistentTileSchedulerILi192ELi144ELi384ELi128ELb1ELb1ELb1ELb0ELb1ELb1EEEEEEEEEvNT_6ParamsE,(.L_x_10 - _ZN7cutlass13device_kernelIN5flash11enable_sm90INS1_16FlashAttnFwdSm90INS1_25CollectiveMainloopFwdSm90ILi2EN4cute5tupleIJNS5_1CILi1EEES8_S8_EEENS6_IJNS7_ILi192EEENS7_ILi144EEENS7_ILi96EEEEEELi96ENS_6half_tEfNS_4arch4Sm90ELb0ELb0ELb0ELb1ELb0ELb0ELb0ELb0ELb1ELb1ELb1ELb0EEENS1_21CollectiveEpilogueFwdINS6_IJSA_SC_SB_EEES9_SE_SG_Li384ELb1ELb1ELb1ELb0EEENS1_36VarlenDynamicPersistentTileSchedulerILi192ELi144ELi384ELi128ELb1ELb1ELb1ELb0ELb1ELb1EEEEEEEEEvNT_6ParamsE)
        .other          _ZN7cutlass13device_kernelIN5flash11enable_sm90INS1_16FlashAttnFwdSm90INS1_25CollectiveMainloopFwdSm90ILi2EN4cute5tupleIJNS5_1CILi1EEES8_S8_EEENS6_IJNS7_ILi192EEENS7_ILi144EEENS7_ILi96EEEEEELi96ENS_6half_tEfNS_4arch4Sm90ELb0ELb0ELb0ELb1ELb0ELb0ELb0ELb0ELb1ELb1ELb1ELb0EEENS1_21CollectiveEpilogueFwdINS6_IJSA_SC_SB_EEES9_SE_SG_Li384ELb1ELb1ELb1ELb0EEENS1_36VarlenDynamicPersistentTileSchedulerILi192ELi144ELi384ELi128ELb1ELb1ELb1ELb0ELb1ELb1EEEEEEEEEvNT_6ParamsE,@"STO_CUDA_ENTRY STV_DEFAULT"
_ZN7cutlass13device_kernelIN5flash11enable_sm90INS1_16FlashAttnFwdSm90INS1_25CollectiveMainloopFwdSm90ILi2EN4cute5tupleIJNS5_1CILi1EEES8_S8_EEENS6_IJNS7_ILi192EEENS7_ILi144EEENS7_ILi96EEEEEELi96ENS_6half_tEfNS_4arch4Sm90ELb0ELb0ELb0ELb1ELb0ELb0ELb0ELb0ELb1ELb1ELb1ELb0EEENS1_21CollectiveEpilogueFwdINS6_IJSA_SC_SB_EEES9_SE_SG_Li384ELb1ELb1ELb1ELb0EEENS1_36VarlenDynamicPersistentTileSchedulerILi192ELi144ELi384ELi128ELb1ELb1ELb1ELb0ELb1ELb1EEEEEEEEEvNT_6ParamsE:
[----:B------:R-:W-:Y:S01]  /*0000*/  LDC R1, c[0x0][0x37c] ;  /* 0x0000df00ff017b82 */ /* 0x000fe20000000800 */
[----:B------:R-:W-:Y:S05]  /*0010*/  EXIT ;  /* 0x000000000000794d */ /* 0x000fea0003800000 */
.L_x_1:
        /* <DEDUP_REMOVED lines=14> */
.L_x_10:


//--------------------- .text._ZN7cutlass13device_kernelIN5flash11enable_sm90INS1_16FlashAttnFwdSm90INS1_25CollectiveMainloopFwdSm90ILi2EN4cute5tupleIJNS5_1CILi1EEES8_S8_EEENS6_IJNS7_ILi192EEENS7_ILi144EEENS7_ILi96EEEEEELi96ENS_6half_tEfNS_4arch4Sm90ELb0ELb0ELb0ELb1ELb0ELb1ELb0ELb0ELb1ELb1ELb1ELb0EEENS1_21CollectiveEpilogueFwdINS6_IJSA_SC_SB_EEES9_SE_SG_Li384ELb1ELb1ELb1ELb0EEENS1_36VarlenDynamicPersistentTileSchedulerILi192ELi144ELi384ELi128ELb1ELb1ELb1ELb0ELb1ELb1EEEEEEEEEvNT_6ParamsE --------------------------
	.section	.text._ZN7cutlass13device_kernelIN5flash11enable_sm90INS1_16FlashAttnFwdSm90INS1_25CollectiveMainloopFwdSm90ILi2EN4cute5tupleIJNS5_1CILi1EEES8_S8_EEENS6_IJNS7_ILi192EEENS7_ILi144EEENS7_ILi96EEEEEELi96ENS_6half_tEfNS_4arch4Sm90ELb0ELb0ELb0ELb1ELb0ELb1ELb0ELb0ELb1ELb1ELb1ELb0EEENS1_21CollectiveEpilogueFwdINS6_IJSA_SC_SB_EEES9_SE_SG_Li384ELb1ELb1ELb1ELb0EEENS1_36VarlenDynamicPersistentTileSchedulerILi192ELi144ELi384ELi128ELb1ELb1ELb1ELb0ELb1ELb1EEEEEEEEEvNT_6ParamsE,"ax",@progbits
	.align	128
.text._ZN7cutlass13device_kernelIN5flash11enable_sm90INS1_16FlashAttnFwdSm90INS1_25CollectiveMainloopFwdSm90ILi2EN4cute5tupleIJNS5_1CILi1EEES8_S8_EEENS6_IJNS7_ILi192EEENS7_ILi144EEENS7_ILi96EEEEEELi96ENS_6half_tEfNS_4arch4Sm90ELb0ELb0ELb0ELb1ELb0ELb1ELb0ELb0ELb1ELb1ELb1ELb0EEENS1_21CollectiveEpilogueFwdINS6_IJSA_SC_SB_EEES9_SE_SG_Li384ELb1ELb1ELb1ELb0EEENS1_36VarlenDynamicPersistentTileSchedulerILi192ELi144ELi384ELi128ELb1ELb1ELb1ELb0ELb1ELb1EEEEEEEEEvNT_6ParamsE:
        .type           _ZN7cutlass13device_kernelIN5flash11enable_sm90INS1_16FlashAttnFwdSm90INS1_25CollectiveMainloopFwdSm90ILi2EN4cute5tupleIJNS5_1CILi1EEES8_S8_EEENS6_IJNS7_ILi192EEENS7_ILi144EEENS7_ILi96EEEEEELi96ENS_6half_tEfNS_4arch4Sm90ELb0ELb0ELb0ELb1ELb0ELb1ELb0ELb0ELb1ELb1ELb1ELb0EEENS1_21CollectiveEpilogueFwdINS6_IJSA_SC_SB_EEES9_SE_SG_Li384ELb1ELb1ELb1ELb0EEENS1_36VarlenDynamicPersistentTileSchedulerILi192ELi144ELi384ELi128ELb1ELb1ELb1ELb0ELb1ELb1EEEEEEEEEvNT_6ParamsE,@function
        .size           _ZN7cutlass13device_kernelIN5flash11enable_sm90INS1_16FlashAttnFwdSm90INS1_25CollectiveMainloopFwdSm90ILi2EN4cute5tupleIJNS5_1CILi1EEES8_S8_EEENS6_IJNS7_ILi192EEENS7_ILi144EEENS7_ILi96EEEEEELi96ENS_6half_tEfNS_4arch4Sm90ELb0ELb0ELb0ELb1ELb0ELb1ELb0ELb0ELb1ELb1ELb1ELb0EEENS1_21CollectiveEpilogueFwdINS6_IJSA_SC_SB_EEES9_SE_SG_Li384ELb1ELb1ELb1ELb0EEENS1_36VarlenDynamicPersistentTileSchedulerILi192ELi144ELi384ELi128ELb1ELb1ELb1ELb0ELb1ELb1EEEEEEEEEvNT_6ParamsE,(.L_x_11 - _ZN7cutlass13device_kernelIN5flash11enable_sm90INS1_16FlashAttnFwdSm90INS1_25CollectiveMainloopFwdSm90ILi2EN4cute5tupleIJNS5_1CILi1EEES8_S8_EEENS6_IJNS7_ILi192EEENS7_ILi144EEENS7_ILi96EEEEEELi96ENS_6half_tEfNS_4arch4Sm90ELb0ELb0ELb0ELb1ELb0ELb1ELb0ELb0ELb1ELb1ELb1ELb0EEENS1_21CollectiveEpilogueFwdINS6_IJSA_SC_SB_EEES9_SE_SG_Li384ELb1ELb1ELb1ELb0EEENS1_36VarlenDynamicPersistentTileSchedulerILi192ELi144ELi384ELi128ELb1ELb1ELb1ELb0ELb1ELb1EEEEEEEEEvNT_6ParamsE)
        .other          _ZN7cutlass13device_kernelIN5flash11enable_sm90INS1_16FlashAttnFwdSm90INS1_25CollectiveMainloopFwdSm90ILi2EN4cute5tupleIJNS5_1CILi1EEES8_S8_EEENS6_IJNS7_ILi192EEENS7_ILi144EEENS7_ILi96EEEEEELi96ENS_6half_tEfNS_4arch4Sm90ELb0ELb0ELb0ELb1ELb0ELb1ELb0ELb0ELb1ELb1ELb1ELb0EEENS1_21CollectiveEpilogueFwdINS6_IJSA_SC_SB_EEES9_SE_SG_Li384ELb1ELb1ELb1ELb0EEENS1_36VarlenDynamicPersistentTileSchedulerILi192ELi144ELi384ELi128ELb1ELb1ELb1ELb0ELb1ELb1EEEEEEEEEvNT_6ParamsE,@"STO_CUDA_ENTRY STV_DEFAULT"
_ZN7cutlass13device_kernelIN5flash11enable_sm90INS1_16FlashAttnFwdSm90INS1_25CollectiveMainloopFwdSm90ILi2EN4cute5tupleIJNS5_1CILi1EEES8_S8_EEENS6_IJNS7_ILi192EEENS7_ILi144EEENS7_ILi96EEEEEELi96ENS_6half_tEfNS_4arch4Sm90ELb0ELb0ELb0ELb1ELb0ELb1ELb0ELb0ELb1ELb1ELb1ELb0EEENS1_21CollectiveEpilogueFwdINS6_IJSA_SC_SB_EEES9_SE_SG_Li384ELb1ELb1ELb1ELb0EEENS1_36VarlenDynamicPersistentTileSchedulerILi192ELi144ELi384ELi128ELb1ELb1ELb1ELb0ELb1ELb1EEEEEEEEEvNT_6ParamsE:
[----:B------:R-:W-:Y:S01]  /*0000*/  LDC R1, c[0x0][0x37c] ;  /* 0x0000df00ff017b82 */ /* 0x000fe20000000800 */
[----:B------:R-:W-:Y:S05]  /*0010*/  EXIT ;  /* 0x000000000000794d */ /* 0x000fea0003800000 */
.L_x_2:
        /* <DEDUP_REMOVED lines=14> */
.L_x_11:


//--------------------- .text._ZN7cutlass13device_kernelIN5flash11enable_sm90INS1_16FlashAttnFwdSm90INS1_25CollectiveMainloopFwdSm90ILi2EN4cute5tupleIJNS5_1CILi1EEES8_S8_EEENS6_IJNS7_ILi192EEENS7_ILi128EEENS7_ILi96EEEEEELi96ENS_6half_tEfNS_4arch4Sm90ELb0ELb1ELb0ELb0ELb0ELb0ELb0ELb0ELb1ELb1ELb1ELb0EEENS1_21CollectiveEpilogueFwdINS6_IJSA_SC_SB_EEES9_SE_SG_Li384ELb0ELb1ELb1ELb0EEENS1_19SingleTileSchedulerILb0ELb1ELb1ELi192EEEEEEEEEvNT_6ParamsE --------------------------
	.section	.text._ZN7cutlass13device_kernelIN5flash11enable_sm90INS1_16FlashAttnFwdSm90INS1_25CollectiveMainloopFwdSm90ILi2EN4cute5tupleIJNS5_1CILi1EEES8_S8_EEENS6_IJNS7_ILi192EEENS7_ILi128EEENS7_ILi96EEEEEELi96ENS_6half_tEfNS_4arch4Sm90ELb0ELb1ELb0ELb0ELb0ELb0ELb0ELb0ELb1ELb1ELb1ELb0EEENS1_21CollectiveEpilogueFwdINS6_IJSA_SC_SB_EEES9_SE_SG_Li384ELb0ELb1ELb1ELb0EEENS1_19SingleTileSchedulerILb0ELb1ELb1ELi192EEEEEEEEEvNT_6ParamsE,"ax",@progbits
	.align	128
.text._ZN7cutlass13device_kernelIN5flash11enable_sm90INS1_16FlashAttnFwdSm90INS1_25CollectiveMainloopFwdSm90ILi2EN4cute5tupleIJNS5_1CILi1EEES8_S8_EEENS6_IJNS7_ILi192EEENS7_ILi128EEENS7_ILi96EEEEEELi96ENS_6half_tEfNS_4arch4Sm90ELb0ELb1ELb0ELb0ELb0ELb0ELb0ELb0ELb1ELb1ELb1ELb0EEENS1_21CollectiveEpilogueFwdINS6_IJSA_SC_SB_EEES9_SE_SG_Li384ELb0ELb1ELb1ELb0EEENS1_19SingleTileSchedulerILb0ELb1ELb1ELi192EEEEEEEEEvNT_6ParamsE:
        .type           _ZN7cutlass13device_kernelIN5flash11enable_sm90INS1_16FlashAttnFwdSm90INS1_25CollectiveMainloopFwdSm90ILi2EN4cute5tupleIJNS5_1CILi1EEES8_S8_EEENS6_IJNS7_ILi192EEENS7_ILi128EEENS7_ILi96EEEEEELi96ENS_6half_tEfNS_4arch4Sm90ELb0ELb1ELb0ELb0ELb0ELb0ELb0ELb0ELb1ELb1ELb1ELb0EEENS1_21CollectiveEpilogueFwdINS6_IJSA_SC_SB_EEES9_SE_SG_Li384ELb0ELb1ELb1ELb0EEENS1_19SingleTileSchedulerILb0ELb1ELb1ELi192EEEEEEEEEvNT_6ParamsE,@function
        .size           _ZN7cutlass13device_kernelIN5flash11enable_sm90INS1_16FlashAttnFwdSm90INS1_25CollectiveMainloopFwdSm90ILi2EN4cute5tupleIJNS5_1CILi1EEES8_S8_EEENS6_IJNS7_ILi192EEENS7_ILi128EEENS7_ILi96EEEEEELi96ENS_6half_tEfNS_4arch4Sm90ELb0ELb1ELb0ELb0ELb0ELb0ELb0ELb0ELb1ELb1ELb1ELb0EEENS1_21CollectiveEpilogueFwdINS6_IJSA_SC_SB_EEES9_SE_SG_Li384ELb0ELb1ELb1ELb0EEENS1_19SingleTileSchedulerILb0ELb1ELb1ELi192EEEEEEEEEvNT_6ParamsE,(.L_x_12 - _ZN7cutlass13device_kernelIN5flash11enable_sm90INS1_16FlashAttnFwdSm90INS1_25CollectiveMainloopFwdSm90ILi2EN4cute5tupleIJNS5_1CILi1EEES8_S8_EEENS6_IJNS7_ILi192EEENS7_ILi128EEENS7_ILi96EEEEEELi96ENS_6half_tEfNS_4arch4Sm90ELb0ELb1ELb0ELb0ELb0ELb0ELb0ELb0ELb1ELb1ELb1ELb0EEENS1_21CollectiveEpilogueFwdINS6_IJSA_SC_SB_EEES9_SE_SG_Li384ELb0ELb1ELb1ELb0EEENS1_19SingleTileSchedulerILb0ELb1ELb1ELi192EEEEEEEEEvNT_6ParamsE)
        .other          _ZN7cutlass13device_kernelIN5flash11enable_sm90INS1_16FlashAttnFwdSm90INS1_25CollectiveMainloopFwdSm90ILi2EN4cute5tupleIJNS5_1CILi1EEES8_S8_EEENS6_IJNS7_ILi192EEENS7_ILi128EEENS7_ILi96EEEEEELi96ENS_6half_tEfNS_4arch4Sm90ELb0ELb1ELb0ELb0ELb0ELb0ELb0ELb0ELb1ELb1ELb1ELb0EEENS1_21CollectiveEpilogueFwdINS6_IJSA_SC_SB_EEES9_SE_SG_Li384ELb0ELb1ELb1ELb0EEENS1_19SingleTileSchedulerILb0ELb1ELb1ELi192EEEEEEEEEvNT_6ParamsE,@"STO_CUDA_ENTRY STV_DEFAULT"
_ZN7cutlass13device_kernelIN5flash11enable_sm90INS1_16FlashAttnFwdSm90INS1_25CollectiveMainloopFwdSm90ILi2EN4cute5tupleIJNS5_1CILi1EEES8_S8_EEENS6_IJNS7_ILi192EEENS7_ILi128EEENS7_ILi96EEEEEELi96ENS_6half_tEfNS_4arch4Sm90ELb0ELb1ELb0ELb0ELb0ELb0ELb0ELb0ELb1ELb1ELb1ELb0EEENS1_21CollectiveEpilogueFwdINS6_IJSA_SC_SB_EEES9_SE_SG_Li384ELb0ELb1ELb1ELb0EEENS1_19SingleTileSchedulerILb0ELb1ELb1ELi192EEEEEEEEEvNT_6ParamsE:
[----:B------:R-:W-:Y:S01]  /*0000*/  LDC R1, c[0x0][0x37c] ;  /* 0x0000df00ff017b82 */ /* 0x000fe20000000800 */
[----:B------:R-:W-:Y:S05]  /*0010*/  EXIT ;  /* 0x000000000000794d */ /* 0x000fea0003800000 */
.L_x_3:
        /* <DEDUP_REMOVED lines=14> */
.L_x_12:


//--------------------- .text._ZN7cutlass13device_kernelIN5flash11enable_sm90INS1_16FlashAttnFwdSm90INS1_25CollectiveMainloopFwdSm90ILi2EN4cute5tupleIJNS5_1CILi1EEES8_S8_EEENS6_IJNS7_ILi192EEENS7_ILi128EEENS7_ILi96EEEEEELi96ENS_6half_tEfNS_4arch4Sm90ELb0ELb1ELb0ELb1ELb0ELb0ELb0ELb0ELb1ELb1ELb1ELb0EEENS1_21CollectiveEpilogueFwdINS6_IJSA_SC_SB_EEES9_SE_SG_Li384ELb1ELb1ELb1ELb0EEENS1_36VarlenDynamicPersistentTileSchedulerILi192ELi128ELi384ELi128ELb1ELb1ELb1ELb1ELb0ELb1EEEEEEEEEvNT_6ParamsE --------------------------
	.section	.text._ZN7cutlass13device_kernelIN5flash11enable_sm90INS1_16FlashAttnFwdSm90INS1_25CollectiveMainloopFwdSm90ILi2EN4cute5tupleIJNS5_1CILi1EEES8_S8_EEENS6_IJNS7_ILi192EEENS7_ILi128EEENS7_ILi96EEEEEELi96ENS_6half_tEfNS_4arch4Sm90ELb0ELb1ELb0ELb1ELb0ELb0ELb0ELb0ELb1ELb1ELb1ELb0EEENS1_21CollectiveEpilogueFwdINS6_IJSA_SC_SB_EEES9_SE_SG_Li384ELb1ELb1ELb1ELb0EEENS1_36VarlenDynamicPersistentTileSchedulerILi192ELi128ELi384ELi128ELb1ELb1ELb1ELb1ELb0ELb1EEEEEEEEEvNT_6ParamsE,"ax",@progbits
	.align	128
.text._ZN7cutlass13device_kernelIN5flash11enable_sm90INS1_16FlashAttnFwdSm90INS1_25CollectiveMainloopFwdSm90ILi2EN4cute5tupleIJNS5_1CILi1EEES8_S8_EEENS6_IJNS7_ILi192EEENS7_ILi128EEENS7_ILi96EEEEEELi96ENS_6half_tEfNS_4arch4Sm90ELb0ELb1ELb0ELb1ELb0ELb0ELb0ELb0ELb1ELb1ELb1ELb0EEENS1_21CollectiveEpilogueFwdINS6_IJSA_SC_SB_EEES9_SE_SG_Li384ELb1ELb1ELb1ELb0EEENS1_36VarlenDynamicPersistentTileSchedulerILi192ELi128ELi384ELi128ELb1ELb1ELb1ELb1ELb0ELb1EEEEEEEEEvNT_6ParamsE:
        .type           _ZN7cutlass13device_kernelIN5flash11enable_sm90INS1_16FlashAttnFwdSm90INS1_25CollectiveMainloopFwdSm90ILi2EN4cute5tupleIJNS5_1CILi1EEES8_S8_EEENS6_IJNS7_ILi192EEENS7_ILi128EEENS7_ILi96EEEEEELi96ENS_6half_tEfNS_4arch4Sm90ELb0ELb1ELb0ELb1ELb0ELb0ELb0ELb0ELb1ELb1ELb1ELb0EEENS1_21CollectiveEpilogueFwdINS6_IJSA_SC_SB_EEES9_SE_SG_Li384ELb1ELb1ELb1ELb0EEENS1_36VarlenDynamicPersistentTileSchedulerILi192ELi128ELi384ELi128ELb1ELb1ELb1ELb1ELb0ELb1EEEEEEEEEvNT_6ParamsE,@function
        .size           _ZN7cutlass13device_kernelIN5flash11enable_sm90INS1_16FlashAttnFwdSm90INS1_25CollectiveMainloopFwdSm90ILi2EN4cute5tupleIJNS5_1CILi1EEES8_S8_EEENS6_IJNS7_ILi192EEENS7_ILi128EEENS7_ILi96EEEEEELi96ENS_6half_tEfNS_4arch4Sm90ELb0ELb1ELb0ELb1ELb0ELb0ELb0ELb0ELb1ELb1ELb1ELb0EEENS1_21CollectiveEpilogueFwdINS6_IJSA_SC_SB_EEES9_SE_SG_Li384ELb1ELb1ELb1ELb0EEENS1_36VarlenDynamicPersistentTileSchedulerILi192ELi128ELi384ELi128ELb1ELb1ELb1ELb1ELb0ELb1EEEEEEEEEvNT_6ParamsE,(.L_x_13 - _ZN7cutlass13device_kernelIN5flash11enable_sm90INS1_16FlashAttnFwdSm90INS1_25CollectiveMainloopFwdSm90ILi2EN4cute5tupleIJNS5_1CILi1EEES8_S8_EEENS6_IJNS7_ILi192EEENS7_ILi128EEENS7_ILi96EEEEEELi96ENS_6half_tEfNS_4arch4Sm90ELb0ELb1ELb0ELb1ELb0ELb0ELb0ELb0ELb1ELb1ELb1ELb0EEENS1_21CollectiveEpilogueFwdINS6_IJSA_SC_SB_EEES9_SE_SG_Li384ELb1ELb1ELb1ELb0EEENS1_36VarlenDynamicPersistentTileSchedulerILi192ELi128ELi384ELi128ELb1ELb1ELb1ELb1ELb0ELb1EEEEEEEEEvNT_6ParamsE)
        .other          _ZN7cutlass13device_kernelIN5flash11enable_sm90INS1_16FlashAttnFwdSm90INS1_25CollectiveMainloopFwdSm90ILi2EN4cute5tupleIJNS5_1CILi1EEES8_S8_EEENS6_IJNS7_ILi192EEENS7_ILi128EEENS7_ILi96EEEEEELi96ENS_6half_tEfNS_4arch4Sm90ELb0ELb1ELb0ELb1ELb0ELb0ELb0ELb0ELb1ELb1ELb1ELb0EEENS1_21CollectiveEpilogueFwdINS6_IJSA_SC_SB_EEES9_SE_SG_Li384ELb1ELb1ELb1ELb0EEENS1_36VarlenDynamicPersistentTileSchedulerILi192ELi128ELi384ELi128ELb1ELb1ELb1ELb1ELb0ELb1EEEEEEEEEvNT_6ParamsE,@"STO_CUDA_ENTRY STV_DEFAULT"
_ZN7cutlass13device_kernelIN5flash11enable_sm90INS1_16FlashAttnFwdSm90INS1_25CollectiveMainloopFwdSm90ILi2EN4cute5tupleIJNS5_1CILi1EEES8_S8_EEENS6_IJNS7_ILi192EEENS7_ILi128EEENS7_ILi96EEEEEELi96ENS_6half_tEfNS_4arch4Sm90ELb0ELb1ELb0ELb1ELb0ELb0ELb0ELb0ELb1ELb1ELb1ELb0EEENS1_21CollectiveEpilogueFwdINS6_IJSA_SC_SB_EEES9_SE_SG_Li384ELb1ELb1ELb1ELb0EEENS1_36VarlenDynamicPersistentTileSchedulerILi192ELi128ELi384ELi128ELb1ELb1ELb1ELb1ELb0ELb1EEEEEEEEEvNT_6ParamsE:
[----:B------:R-:W-:Y:S01]  /*0000*/  LDC R1, c[0x0][0x37c] ;  /* 0x0000df00ff017b82 */ /* 0x000fe20000000800 */
[----:B------:R-:W-:Y:S05]  /*0010*/  EXIT ;  /* 0x000000000000794d */ /* 0x000fea0003800000 */
.L_x_4:
        /* <DEDUP_REMOVED lines=14> */
.L_x_13:


//--------------------- .text._ZN7cutlass13device_kernelIN5flash11enable_sm90INS1_16FlashAttnFwdSm90INS1_25CollectiveMainloopFwdSm90ILi2EN4cute5tupleIJNS5_1CILi1EEES8_S8_EEENS6_IJNS7_ILi192EEENS7_ILi128EEENS7_ILi96EEEEEELi96ENS_6half_tEfNS_4arch4Sm90ELb0ELb1ELb0ELb1ELb0ELb1ELb0ELb0ELb1ELb1ELb1ELb0EEENS1_21CollectiveEpilogueFwdINS6_IJSA_SC_SB_EEES9_SE_SG_Li384ELb1ELb1ELb1ELb0EEENS1_36VarlenDynamicPersistentTileSchedulerILi192ELi128ELi384ELi128ELb1ELb1ELb1ELb1ELb0ELb1EEEEEEEEEvNT_6ParamsE --------------------------
	.section	.text._ZN7cutlass13device_kernelIN5flash11enable_sm90INS1_16FlashAttnFwdSm90INS1_25CollectiveMainloopFwdSm90ILi2EN4cute5tupleIJNS5_1CILi1EEES8_S8_EEENS6_IJNS7_ILi192EEENS7_ILi128EEENS7_ILi96EEEEEELi96ENS_6half_tEfNS_4arch4Sm90ELb0ELb1ELb0ELb1ELb0ELb1ELb0ELb0ELb1ELb1ELb1ELb0EEENS1_21CollectiveEpilogueFwdINS6_IJSA_SC_SB_EEES9_SE_SG_Li384ELb1ELb1ELb1ELb0EEENS1_36VarlenDynamicPersistentTileSchedulerILi192ELi128ELi384ELi128ELb1ELb1ELb1ELb1ELb0ELb1EEEEEEEEEvNT_6ParamsE,"ax",@progbits
	.align	128
.text._ZN7cutlass13device_kernelIN5flash11enable_sm90INS1_16FlashAttnFwdSm90INS1_25CollectiveMainloopFwdSm90ILi2EN4cute5tupleIJNS5_1CILi1EEES8_S8_EEENS6_IJNS7_ILi192EEENS7_ILi128EEENS7_ILi96EEEEEELi96ENS_6half_tEfNS_4arch4Sm90ELb0ELb1ELb0ELb1ELb0ELb1ELb0ELb0ELb1ELb1ELb1ELb0EEENS1_21CollectiveEpilogueFwdINS6_IJSA_SC_SB_EEES9_SE_SG_Li384ELb1ELb1ELb1ELb0EEENS1_36VarlenDynamicPersistentTileSchedulerILi192ELi128ELi384ELi128ELb1ELb1ELb1ELb1ELb0ELb1EEEEEEEEEvNT_6ParamsE:
        .type           _ZN7cutlass13device_kernelIN5flash11enable_sm90INS1_16FlashAttnFwdSm90INS1_25CollectiveMainloopFwdSm90ILi2EN4cute5tupleIJNS5_1CILi1EEES8_S8_EEENS6_IJNS7_ILi192EEENS7_ILi128EEENS7_ILi96EEEEEELi96ENS_6half_tEfNS_4arch4Sm90ELb0ELb1ELb0ELb1ELb0ELb1ELb0ELb0ELb1ELb1ELb1ELb0EEENS1_21CollectiveEpilogueFwdINS6_IJSA_SC_SB_EEES9_SE_SG_Li384ELb1ELb1ELb1ELb0EEENS1_36VarlenDynamicPersistentTileSchedulerILi192ELi128ELi384ELi128ELb1ELb1ELb1ELb1ELb0ELb1EEEEEEEEEvNT_6ParamsE,@function
        .size           _ZN7cutlass13device_kernelIN5flash11enable_sm90INS1_16FlashAttnFwdSm90INS1_25CollectiveMainloopFwdSm90ILi2EN4cute5tupleIJNS5_1CILi1EEES8_S8_EEENS6_IJNS7_ILi192EEENS7_ILi128EEENS7_ILi96EEEEEELi96ENS_6half_tEfNS_4arch4Sm90ELb0ELb1ELb0ELb1ELb0ELb1ELb0ELb0ELb1ELb1ELb1ELb0EEENS1_21CollectiveEpilogueFwdINS6_IJSA_SC_SB_EEES9_SE_SG_Li384ELb1ELb1ELb1ELb0EEENS1_36VarlenDynamicPersistentTileSchedulerILi192ELi128ELi384ELi128ELb1ELb1ELb1ELb1ELb0ELb1EEEEEEEEEvNT_6ParamsE,(.L_x_14 - _ZN7cutlass13device_kernelIN5flash11enable_sm90INS1_16FlashAttnFwdSm90INS1_25CollectiveMainloopFwdSm90ILi2EN4cute5tupleIJNS5_1CILi1EEES8_S8_EEENS6_IJNS7_ILi192EEENS7_ILi128EEENS7_ILi96EEEEEELi96ENS_6half_tEfNS_4arch4Sm90ELb0ELb1ELb0ELb1ELb0ELb1ELb0ELb0ELb1ELb1ELb1ELb0EEENS1_21CollectiveEpilogueFwdINS6_IJSA_SC_SB_EEES9_SE_SG_Li384ELb1ELb1ELb1ELb0EEENS1_36VarlenDynamicPersistentTileSchedulerILi192ELi128ELi384ELi128ELb1ELb1ELb1ELb1ELb0ELb1EEEEEEEEEvNT_6ParamsE)
        .other          _ZN7cutlass13device_kernelIN5flash11enable_sm90INS1_16FlashAttnFwdSm90INS1_25CollectiveMainloopFwdSm90ILi2EN4cute5tupleIJNS5_1CILi1EEES8_S8_EEENS6_IJNS7_ILi192EEENS7_ILi128EEENS7_ILi96EEEEEELi96ENS_6half_tEfNS_4arch4Sm90ELb0ELb1ELb0ELb1ELb0ELb1ELb0ELb0ELb1ELb1ELb1ELb0EEENS1_21CollectiveEpilogueFwdINS6_IJSA_SC_SB_EEES9_SE_SG_Li384ELb1ELb1ELb1ELb0EEENS1_36VarlenDynamicPersistentTileSchedulerILi192ELi128ELi384ELi128ELb1ELb1ELb1ELb1ELb0ELb1EEEEEEEEEvNT_6ParamsE,@"STO_CUDA_ENTRY STV_DEFAULT"
_ZN7cutlass13device_kernelIN5flash11enable_sm90INS1_16FlashAttnFwdSm90INS1_25CollectiveMainloopFwdSm90ILi2EN4cute5tupleIJNS5_1CILi1EEES8_S8_EEENS6_IJNS7_ILi192EEENS7_ILi128EEENS7_ILi96EEEEEELi96ENS_6half_tEfNS_4arch4Sm90ELb0ELb1ELb0ELb1ELb0ELb1ELb0ELb0ELb1ELb1ELb1ELb0EEENS1_21CollectiveEpilogueFwdINS6_IJSA_SC_SB_EEES9_SE_SG_Li384ELb1ELb1ELb1ELb0EEENS1_36VarlenDynamicPersistentTileSchedulerILi192ELi128ELi384ELi128ELb1ELb1ELb1ELb1ELb0ELb1EEEEEEEEEvNT_6ParamsE:
[----:B------:R-:W-:Y:S01]  /*0000*/  LDC R1, c[0x0][0x37c] ;  /* 0x0000df00ff017b82 */ /* 0x000fe20000000800 */
[----:B------:R-:W-:Y:S05]  /*0010*/  EXIT ;  /* 0x000000000000794d */ /* 0x000fea0003800000 */
.L_x_5:
        /* <DEDUP_REMOVED lines=14> */
.L_x_14:


//--------------------- .text._ZN7cutlass13device_kernelIN5flash11enable_sm90INS1_16FlashAttnFwdSm90INS1_25CollectiveMainloopFwdSm90ILi2EN4cute5tupleIJNS5_1CILi1EEES8_S8_EEENS6_IJNS7_ILi192EEENS7_ILi144EEENS7_ILi96EEEEEELi96ENS_6half_tEfNS_4arch4Sm90ELb1ELb0ELb0ELb0ELb0ELb0ELb0ELb0ELb1ELb1ELb1ELb0EEENS1_21CollectiveEpilogueFwdINS6_IJSA_SC_SB_EEES9_SE_SG_Li384ELb0ELb1ELb1ELb0EEENS1_19SingleTileSchedulerILb0ELb1ELb1ELi192EEEEEEEEEvNT_6ParamsE --------------------------
	.section	.text._ZN7cutlass13device_kernelIN5flash11enable_sm90INS1_16FlashAttnFwdSm90INS1_25CollectiveMainloopFwdSm90ILi2EN4cute5tupleIJNS5_1CILi1EEES8_S8_EEENS6_IJNS7_ILi192EEENS7_ILi144EEENS7_ILi96EEEEEELi96ENS_6half_tEfNS_4arch4Sm90ELb1ELb0ELb0ELb0ELb0ELb0ELb0ELb0ELb1ELb1ELb1ELb0EEENS1_21CollectiveEpilogueFwdINS6_IJSA_SC_SB_EEES9_SE_SG_Li384ELb0ELb1ELb1ELb0EEENS1_19SingleTileSchedulerILb0ELb1ELb1ELi192EEEEEEEEEvNT_6ParamsE,"ax",@progbits
	.align	128
.text._ZN7cutlass13device_kernelIN5flash11enable_sm90INS1_16FlashAttnFwdSm90INS1_25CollectiveMainloopFwdSm90ILi2EN4cute5tupleIJNS5_1CILi1EEES8_S8_EEENS6_IJNS7_ILi192EEENS7_ILi144EEENS7_ILi96EEEEEELi96ENS_6half_tEfNS_4arch4Sm90ELb1ELb0ELb0ELb0ELb0ELb0ELb0ELb0ELb1ELb1ELb1ELb0EEENS1_21CollectiveEpilogueFwdINS6_IJSA_SC_SB_EEES9_SE_SG_Li384ELb0ELb1ELb1ELb0EEENS1_19SingleTileSchedulerILb0ELb1ELb1ELi192EEEEEEEEEvNT_6ParamsE:
        .type           _ZN7cutlass13device_kernelIN5flash11enable_sm90INS1_16FlashAttnFwdSm90INS1_25CollectiveMainloopFwdSm90ILi2EN4cute5tupleIJNS5_1CILi1EEES8_S8_EEENS6_IJNS7_ILi192EEENS7_ILi144EEENS7_ILi96EEEEEELi96ENS_6half_tEfNS_4arch4Sm90ELb1ELb0ELb0ELb0ELb0ELb0ELb0ELb0ELb1ELb1ELb1ELb0EEENS1_21CollectiveEpilogueFwdINS6_IJSA_SC_SB_EEES9_SE_SG_Li384ELb0ELb1ELb1ELb0EEENS1_19SingleTileSchedulerILb0ELb1ELb1ELi192EEEEEEEEEvNT_6ParamsE,@function
        .size           _ZN7cutlass13device_kernelIN5flash11enable_sm90INS1_16FlashAttnFwdSm90INS1_25CollectiveMainloopFwdSm90ILi2EN4cute5tupleIJNS5_1CILi1EEES8_S8_EEENS6_IJNS7_ILi192EEENS7_ILi144EEENS7_ILi96EEEEEELi96ENS_6half_tEfNS_4arch4Sm90ELb1ELb0ELb0ELb0ELb0ELb0ELb0ELb0ELb1ELb1ELb1ELb0EEENS1_21CollectiveEpilogueFwdINS6_IJSA_SC_SB_EEES9_SE_SG_Li384ELb0ELb1ELb1ELb0EEENS1_19SingleTileSchedulerILb0ELb1ELb1ELi192EEEEEEEEEvNT_6ParamsE,(.L_x_15 - _ZN7cutlass13device_kernelIN5flash11enable_sm90INS1_16FlashAttnFwdSm90INS1_25CollectiveMainloopFwdSm90ILi2EN4cute5tupleIJNS5_1CILi1EEES8_S8_EEENS6_IJNS7_ILi192EEENS7_ILi144EEENS7_ILi96EEEEEELi96ENS_6half_tEfNS_4arch4Sm90ELb1ELb0ELb0ELb0ELb0ELb0ELb0ELb0ELb1ELb1ELb1ELb0EEENS1_21CollectiveEpilogueFwdINS6_IJSA_SC_SB_EEES9_SE_SG_Li384ELb0ELb1ELb1ELb0EEENS1_19SingleTileSchedulerILb0ELb1ELb1ELi192EEEEEEEEEvNT_6ParamsE)
        .other          _ZN7cutlass13device_kernelIN5flash11enable_sm90INS1_16FlashAttnFwdSm90INS1_25CollectiveMainloopFwdSm90ILi2EN4cute5tupleIJNS5_1CILi1EEES8_S8_EEENS6_IJNS7_ILi192EEENS7_ILi144EEENS7_ILi96EEEEEELi96ENS_6half_tEfNS_4arch4Sm90ELb1ELb0ELb0ELb0ELb0ELb0ELb0ELb0ELb1ELb1ELb1ELb0EEENS1_21CollectiveEpilogueFwdINS6_IJSA_SC_SB_EEES9_SE_SG_Li384ELb0ELb1ELb1ELb0EEENS1_19SingleTileSchedulerILb0ELb1ELb1ELi192EEEEEEEEEvNT_6ParamsE,@"STO_CUDA_ENTRY STV_DEFAULT"
_ZN7cutlass13device_kernelIN5flash11enable_sm90INS1_16FlashAttnFwdSm90INS1_25CollectiveMainloopFwdSm90ILi2EN4cute5tupleIJNS5_1CILi1EEES8_S8_EEENS6_IJNS7_ILi192EEENS7_ILi144EEENS7_ILi96EEEEEELi96ENS_6half_tEfNS_4arch4Sm90ELb1ELb0ELb0ELb0ELb0ELb0ELb0ELb0ELb1ELb1ELb1ELb0EEENS1_21CollectiveEpilogueFwdINS6_IJSA_SC_SB_EEES9_SE_SG_Li384ELb0ELb1ELb1ELb0EEENS1_19SingleTileSchedulerILb0ELb1ELb1ELi192EEEEEEEEEvNT_6ParamsE:
[----:B------:R-:W-:Y:S01]  /*0000*/  LDC R1, c[0x0][0x37c] ;  /* 0x0000df00ff017b82 */ /* 0x000fe20000000800 */
[----:B------:R-:W-:Y:S05]  /*0010*/  EXIT ;  /* 0x000000000000794d */ /* 0x000fea0003800000 */
.L_x_6:
        /* <DEDUP_REMOVED lines=14> */
.L_x_15:


//--------------------- .text._ZN7cutlass13device_kernelIN5flash11enable_sm90INS1_16FlashAttnFwdSm90INS1_25CollectiveMainloopFwdSm90ILi2EN4cute5tupleIJNS5_1CILi1EEES8_S8_EEENS6_IJNS7_ILi192EEENS7_ILi144EEENS7_ILi96EEEEEELi96ENS_6half_tEfNS_4arch4Sm90ELb1ELb0ELb0ELb1ELb0ELb0ELb0ELb0ELb1ELb1ELb1ELb0EEENS1_21CollectiveEpilogueFwdINS6_IJSA_SC_SB_EEES9_SE_SG_Li384ELb1ELb1ELb1ELb0EEENS1_36VarlenDynamicPersistentTileSchedulerILi192ELi144ELi384ELi128ELb1ELb1ELb1ELb1ELb1ELb1EEEEEEEEEvNT_6ParamsE --------------------------
	.section	.text._ZN7cutlass13device_kernelIN5flash11enable_sm90INS1_16FlashAttnFwdSm90INS1_25CollectiveMainloopFwdSm90ILi2EN4cute5tupleIJNS5_1CILi1EEES8_S8_EEENS6_IJNS7_ILi192EEENS7_ILi144EEENS7_ILi96EEEEEELi96ENS_6half_tEfNS_4arch4Sm90ELb1ELb0ELb0ELb1ELb0ELb0ELb0ELb0ELb1ELb1ELb1ELb0EEENS1_21CollectiveEpilogueFwdINS6_IJSA_SC_SB_EEES9_SE_SG_Li384ELb1ELb1ELb1ELb0EEENS1_36VarlenDynamicPersistentTileSchedulerILi192ELi144ELi384ELi128ELb1ELb1ELb1ELb1ELb1ELb1EEEEEEEEEvNT_6ParamsE,"ax",@progbits
	.align	128
.text._ZN7cutlass13device_kernelIN5flash11enable_sm90INS1_16FlashAttnFwdSm90INS1_25CollectiveMainloopFwdSm90ILi2EN4cute5tupleIJNS5_1CILi1EEES8_S8_EEENS6_IJNS7_ILi192EEENS7_ILi144EEENS7_ILi96EEEEEELi96ENS_6half_tEfNS_4arch4Sm90ELb1ELb0ELb0ELb1ELb0ELb0ELb0ELb0ELb1ELb1ELb1ELb0EEENS1_21CollectiveEpilogueFwdINS6_IJSA_SC_SB_EEES9_SE_SG_Li384ELb1ELb1ELb1ELb0EEENS1_36VarlenDynamicPersistentTileSchedulerILi192ELi144ELi384ELi128ELb1ELb1ELb1ELb1ELb1ELb1EEEEEEEEEvNT_6ParamsE:
        .type           _ZN7cutlass13device_kernelIN5flash11enable_sm90INS1_16FlashAttnFwdSm90INS1_25CollectiveMainloopFwdSm90ILi2EN4cute5tupleIJNS5_1CILi1EEES8_S8_EEENS6_IJNS7_ILi192EEENS7_ILi144EEENS7_ILi96EEEEEELi96ENS_6half_tEfNS_4arch4Sm90ELb1ELb0ELb0ELb1ELb0ELb0ELb0ELb0ELb1ELb1ELb1ELb0EEENS1_21CollectiveEpilogueFwdINS6_IJSA_SC_SB_EEES9_SE_SG_Li384ELb1ELb1ELb1ELb0EEENS1_36VarlenDynamicPersistentTileSchedulerILi192ELi144ELi384ELi128ELb1ELb1ELb1ELb1ELb1ELb1EEEEEEEEEvNT_6ParamsE,@function
        .size           _ZN7cutlass13device_kernelIN5flash11enable_sm90INS1_16FlashAttnFwdSm90INS1_25CollectiveMainloopFwdSm90ILi2EN4cute5tupleIJNS5_1CILi1EEES8_S8_EEENS6_IJNS7_ILi192EEENS7_ILi144EEENS7_ILi96EEEEEELi96ENS_6half_tEfNS_4arch4Sm90ELb1ELb0ELb0ELb1ELb0ELb0ELb0ELb0ELb1ELb1ELb1ELb0EEENS1_21CollectiveEpilogueFwdINS6_IJSA_SC_SB_EEES9_SE_SG_Li384ELb1ELb1ELb1ELb0EEENS1_36VarlenDynamicPersistentTileSchedulerILi192ELi144ELi384ELi128ELb1ELb1ELb1ELb1ELb1ELb1EEEEEEEEEvNT_6ParamsE,(.L_x_16 - _ZN7cutlass13device_kernelIN5flash11enable_sm90INS1_16FlashAttnFwdSm90INS1_25CollectiveMainloopFwdSm90ILi2EN4cute5tupleIJNS5_1CILi1EEES8_S8_EEENS6_IJNS7_ILi192EEENS7_ILi144EEENS7_ILi96EEEEEELi96ENS_6half_tEfNS_4arch4Sm90ELb1ELb0ELb0ELb1ELb0ELb0ELb0ELb0ELb1ELb1ELb1ELb0EEENS1_21CollectiveEpilogueFwdINS6_IJSA_SC_SB_EEES9_SE_SG_Li384ELb1ELb1ELb1ELb0EEENS1_36VarlenDynamicPersistentTileSchedulerILi192ELi144ELi384ELi128ELb1ELb1ELb1ELb1ELb1ELb1EEEEEEEEEvNT_6ParamsE)
        .other          _ZN7cutlass13device_kernelIN5flash11enable_sm90INS1_16FlashAttnFwdSm90INS1_25CollectiveMainloopFwdSm90ILi2EN4cute5tupleIJNS5_1CILi1EEES8_S8_EEENS6_IJNS7_ILi192EEENS7_ILi144EEENS7_ILi96EEEEEELi96ENS_6half_tEfNS_4arch4Sm90ELb1ELb0ELb0ELb1ELb0ELb0ELb0ELb0ELb1ELb1ELb1ELb0EEENS1_21CollectiveEpilogueFwdINS6_IJSA_SC_SB_EEES9_SE_SG_Li384ELb1ELb1ELb1ELb0EEENS1_36VarlenDynamicPersistentTileSchedulerILi192ELi144ELi384ELi128ELb1ELb1ELb1ELb1ELb1ELb1EEEEEEEEEvNT_6ParamsE,@"STO_CUDA_ENTRY STV_DEFAULT"
_ZN7cutlass13device_kernelIN5flash11enable_sm90INS1_16FlashAttnFwdSm90INS1_25CollectiveMainloopFwdSm90ILi2EN4cute5tupleIJNS5_1CILi1EEES8_S8_EEENS6_IJNS7_ILi192EEENS7_ILi144EEENS7_ILi96EEEEEELi96ENS_6half_tEfNS_4arch4Sm90ELb1ELb0ELb0ELb1ELb0ELb0ELb0ELb0ELb1ELb1ELb1ELb0EEENS1_21CollectiveEpilogueFwdINS6_IJSA_SC_SB_EEES9_SE_SG_Li384ELb1ELb1ELb1ELb0EEENS1_36VarlenDynamicPersistentTileSchedulerILi192ELi144ELi384ELi128ELb1ELb1ELb1ELb1ELb1ELb1EEEEEEEEEvNT_6ParamsE:
[----:B------:R-:W-:Y:S01]  /*0000*/  LDC R1, c[0x0][0x37c] ;  /* 0x0000df00ff017b82 */ /* 0x000fe20000000800 */
[----:B------:R-:W-:Y:S05]  /*0010*/  EXIT ;  /* 0x000000000000794d */ /* 0x000fea0003800000 */
.L_x_7:
        /* <DEDUP_REMOVED lines=14> */
.L_x_16:


//--------------------- .text._ZN7cutlass13device_kernelIN5flash11enable_sm90INS1_16FlashAttnFwdSm90INS1_25CollectiveMainloopFwdSm90ILi2EN4cute5tupleIJNS5_1CILi1EEES8_S8_EEENS6_IJNS7_ILi192EEENS7_ILi144EEENS7_ILi96EEEEEELi96ENS_6half_tEfNS_4arch4Sm90ELb1ELb0ELb0ELb1ELb0ELb1ELb0ELb0ELb1ELb1ELb1ELb0EEENS1_21CollectiveEpilogueFwdINS6_IJSA_SC_SB_EEES9_SE_SG_Li384ELb1ELb1ELb1ELb0EEENS1_36VarlenDynamicPersistentTileSchedulerILi192ELi144ELi384ELi128ELb1ELb1ELb1ELb1ELb1ELb1EEEEEEEEEvNT_6ParamsE --------------------------
	.section	.text._ZN7cutlass13device_kernelIN5flash11enable_sm90INS1_16FlashAttnFwdSm90INS1_25CollectiveMainloopFwdSm90ILi2EN4cute5tupleIJNS5_1CILi1EEES8_S8_EEENS6_IJNS7_ILi192EEENS7_ILi144EEENS7_ILi96EEEEEELi96ENS_6half_tEfNS_4arch4Sm90ELb1ELb0ELb0ELb1ELb0ELb1ELb0ELb0ELb1ELb1ELb1ELb0EEENS1_21CollectiveEpilogueFwdINS6_IJSA_SC_SB_EEES9_SE_SG_Li384ELb1ELb1ELb1ELb0EEENS1_36VarlenDynamicPersistentTileSchedulerILi192ELi144ELi384ELi128ELb1ELb1ELb1ELb1ELb1ELb1EEEEEEEEEvNT_6ParamsE,"ax",@progbits
	.align	128
.text._ZN7cutlass13device_kernelIN5flash11enable_sm90INS1_16FlashAttnFwdSm90INS1_25CollectiveMainloopFwdSm90ILi2EN4cute5tupleIJNS5_1CILi1EEES8_S8_EEENS6_IJNS7_ILi192EEENS7_ILi144EEENS7_ILi96EEEEEELi96ENS_6half_tEfNS_4arch4Sm90ELb1ELb0ELb0ELb1ELb0ELb1ELb0ELb0ELb1ELb1ELb1ELb0EEENS1_21CollectiveEpilogueFwdINS6_IJSA_SC_SB_EEES9_SE_SG_Li384ELb1ELb1ELb1ELb0EEENS1_36VarlenDynamicPersistentTileSchedulerILi192ELi144ELi384ELi128ELb1ELb1ELb1ELb1ELb1ELb1EEEEEEEEEvNT_6ParamsE:
        .type           _ZN7cutlass13device_kernelIN5flash11enable_sm90INS1_16FlashAttnFwdSm90INS1_25CollectiveMainloopFwdSm90ILi2EN4cute5tupleIJNS5_1CILi1EEES8_S8_EEENS6_IJNS7_ILi192EEENS7_ILi144EEENS7_ILi96EEEEEELi96ENS_6half_tEfNS_4arch4Sm90ELb1ELb0ELb0ELb1ELb0ELb1ELb0ELb0ELb1ELb1ELb1ELb0EEENS1_21CollectiveEpilogueFwdINS6_IJSA_SC_SB_EEES9_SE_SG_Li384ELb1ELb1ELb1ELb0EEENS1_36VarlenDynamicPersistentTileSchedulerILi192ELi144ELi384ELi128ELb1ELb1ELb1ELb1ELb1ELb1EEEEEEEEEvNT_6ParamsE,@function
        .size           _ZN7cutlass13device_kernelIN5flash11enable_sm90INS1_16FlashAttnFwdSm90INS1_25CollectiveMainloopFwdSm90ILi2EN4cute5tupleIJNS5_1CILi1EEES8_S8_EEENS6_IJNS7_ILi192EEENS7_ILi144EEENS7_ILi96EEEEEELi96ENS_6half_tEfNS_4arch4Sm90ELb1ELb0ELb0ELb1ELb0ELb1ELb0ELb0ELb1ELb1ELb1ELb0EEENS1_21CollectiveEpilogueFwdINS6_IJSA_SC_SB_EEES9_SE_SG_Li384ELb1ELb1ELb1ELb0EEENS1_36VarlenDynamicPersistentTileSchedulerILi192ELi144ELi384ELi128ELb1ELb1ELb1ELb1ELb1ELb1EEEEEEEEEvNT_6ParamsE,(.L_x_17 - _ZN7cutlass13device_kernelIN5flash11enable_sm90INS1_16FlashAttnFwdSm90INS1_25CollectiveMainloopFwdSm90ILi2EN4cute5tupleIJNS5_1CILi1EEES8_S8_EEENS6_IJNS7_ILi192EEENS7_ILi144EEENS7_ILi96EEEEEELi96ENS_6half_tEfNS_4arch4Sm90ELb1ELb0ELb0ELb1ELb0ELb1ELb0ELb0ELb1ELb1ELb1ELb0EEENS1_21CollectiveEpilogueFwdINS6_IJSA_SC_SB_EEES9_SE_SG_Li384ELb1ELb1ELb1ELb0EEENS1_36VarlenDynamicPersistentTileSchedulerILi192ELi144ELi384ELi128ELb1ELb1ELb1ELb1ELb1ELb1EEEEEEEEEvNT_6ParamsE)
        .other          _ZN7cutlass13device_kernelIN5flash11enable_sm90INS1_16FlashAttnFwdSm90INS1_25CollectiveMainloopFwdSm90ILi2EN4cute5tupleIJNS5_1CILi1EEES8_S8_EEENS6_IJNS7_ILi192EEENS7_ILi144EEENS7_ILi96EEEEEELi96ENS_6half_tEfNS_4arch4Sm90ELb1ELb0ELb0ELb1ELb0ELb1ELb0ELb0ELb1ELb1ELb1ELb0EEENS1_21CollectiveEpilogueFwdINS6_IJSA_SC_SB_EEES9_SE_SG_Li384ELb1ELb1ELb1ELb0EEENS1_36VarlenDynamicPersistentTileSchedulerILi192ELi144ELi384ELi128ELb1ELb1ELb1ELb1ELb1ELb1EEEEEEEEEvNT_6ParamsE,@"STO_CUDA_ENTRY STV_DEFAULT"
_ZN7cutlass13device_kernelIN5flash11enable_sm90INS1_16FlashAttnFwdSm90INS1_25CollectiveMainloopFwdSm90ILi2EN4cute5tupleIJNS5_1CILi1EEES8_S8_EEENS6_IJNS7_ILi192EEENS7_ILi144EEENS7_ILi96EEEEEELi96ENS_6half_tEfNS_4arch4Sm90ELb1ELb0ELb0ELb1ELb0ELb1ELb0ELb0ELb1ELb1ELb1ELb0EEENS1_21CollectiveEpilogueFwdINS6_IJSA_SC_SB_EEES9_SE_SG_Li384ELb1ELb1ELb1ELb0EEENS1_36VarlenDynamicPersistentTileSchedulerILi192ELi144ELi384ELi128ELb1ELb1ELb1ELb1ELb1ELb1EEEEEEEEEvNT_6ParamsE:
[----:B------:R-:W-:Y:S01]  /*0000*/  LDC R1, c[0x0][0x37c] ;  /* 0x0000df00ff017b82 */ /* 0x000fe20000000800 */
[----:B------:R-:W-:Y:S05]  /*0010*/  EXIT ;  /* 0x000000000000794d */ /* 0x000fea0003800000 */
.L_x_8:
        /* <DEDUP_REMOVED lines=14> */
.L_x_17:


//--------------------- .nv.shared.reserved.0     --------------------------
	.section	.nv.shared.reserved.0,"aw",@nobits
	.weak		__nv_reservedSMEM_offset_0_alias
	.size		__nv_reservedSMEM_offset_0_alias, 0, 64
	.other		__nv_reservedSMEM_offset_0_alias,@"STO_CUDA_RESERVED_SHARED STV_DEFAULT"
__nv_reservedSMEM_offset_0_alias:
	.zero		0
	.zero		64


//--------------------- .nv.global                --------------------------
	.section	.nv.global,"aw",@nobits
.nv.global:
	.type		_ZN71_INTERNAL_6113f7c9_35_flash_fwd_hdim96_fp16_split_sm90_cu_bdbb69e5_40254cute1_E,@object
	.size		_ZN71_INTERNAL_6113f7c9_35_flash_fwd_hdim96_fp16_split_sm90_cu_bdbb69e5_40254cute1_E,(_ZN71_INTERNAL_6113f7c9_35_flash_fwd_hdim96_fp16_split_sm90_cu_bdbb69e5_40254cuda3std3__45__cpo6cbeginE - _ZN71_INTERNAL_6113f7c9_35_flash_fwd_hdim96_fp16_split_sm90_cu_bdbb69e5_40254cute1_E)
_ZN71_INTERNAL_6113f7c9_35_flash_fwd_hdim96_fp16_split_sm90_cu_bdbb69e5_40254cute1_E:
	.zero		1
	.type		_ZN71_INTERNAL_6113f7c9_35_flash_fwd_hdim96_fp16_split_sm90_cu_bdbb69e5_40254cuda3std3__45__cpo6cbeginE,@object
	.size		_ZN71_INTERNAL_6113f7c9_35_flash_fwd_hdim96_fp16_split_sm90_cu_bdbb69e5_40254cuda3std3__45__cpo6cbeginE,(_ZN71_INTERNAL_6113f7c9_35_flash_fwd_hdim96_fp16_split_sm90_cu_bdbb69e5_40254cuda3std3__48in_placeE - _ZN71_INTERNAL_6113f7c9_35_flash_fwd_hdim96_fp16_split_sm90_cu_bdbb69e5_40254cuda3std3__45__cpo6cbeginE)
_ZN71_INTERNAL_6113f7c9_35_flash_fwd_hdim96_fp16_split_sm90_cu_bdbb69e5_40254cuda3std3__45__cpo6cbeginE:
	.zero		1
	.type		_ZN71_INTERNAL_6113f7c9_35_flash_fwd_hdim96_fp16_split_sm90_cu_bdbb69e5_40254cuda3std3__48in_placeE,@object
	.size		_ZN71_INTERNAL_6113f7c9_35_flash_fwd_hdim96_fp16_split_sm90_cu_bdbb69e5_40254cuda3std3__48in_placeE,(_ZN71_INTERNAL_6113f7c9_35_flash_fwd_hdim96_fp16_split_sm90_cu_bdbb69e5_40254cuda3std6ranges3__45__cpo9iter_moveE - _ZN71_INTERNAL_6113f7c9_35_flash_fwd_hdim96_fp16_split_sm90_cu_bdbb69e5_40254cuda3std3__48in_placeE)
_ZN71_INTERNAL_6113f7c9_35_flash_fwd_hdim96_fp16_split_sm90_cu_bdbb69e5_40254cuda3std3__48in_placeE:
	.zero		1
	.type		_ZN71_INTERNAL_6113f7c9_35_flash_fwd_hdim96_fp16_split_sm90_cu_bdbb69e5_40254cuda3std6ranges3__45__cpo9iter_moveE,@object
	.size		_ZN71_INTERNAL_6113f7c9_35_flash_fwd_hdim96_fp16_split_sm90_cu_bdbb69e5_40254cuda3std6ranges3__45__cpo9iter_moveE,(_ZN71_INTERNAL_6113f7c9_35_flash_fwd_hdim96_fp16_split_sm90_cu_bdbb69e5_40254cuda3std3__45__cpo5beginE - _ZN71_INTERNAL_6113f7c9_35_flash_fwd_hdim96_fp16_split_sm90_cu_bdbb69e5_40254cuda3std6ranges3__45__cpo9iter_moveE)
_ZN71_INTERNAL_6113f7c9_35_flash_fwd_hdim96_fp16_split_sm90_cu_bdbb69e5_40254cuda3std6ranges3__45__cpo9iter_moveE:
	.zero		1
	.type		_ZN71_INTERNAL_6113f7c9_35_flash_fwd_hdim96_fp16_split_sm90_cu_bdbb69e5_40254cuda3std3__45__cpo5beginE,@object
	.size		_ZN71_INTERNAL_6113f7c9_35_flash_fwd_hdim96_fp16_split_sm90_cu_bdbb69e5_40254cuda3std3__45__cpo5beginE,(_ZN71_INTERNAL_6113f7c9_35_flash_fwd_hdim96_fp16_split_sm90_cu_bdbb69e5_40254cuda3std3__473_GLOBAL__N__6113f7c9_35_flash_fwd_hdim96_fp16_split_sm90_cu_bdbb69e5_40256ignoreE - _ZN71_INTERNAL_6113f7c9_35_flash_fwd_hdim96_fp16_split_sm90_cu_bdbb69e5_40254cuda3std3__45__cpo5beginE)
_ZN71_INTERNAL_6113f7c9_35_flash_fwd_hdim96_fp16_split_sm90_cu_bdbb69e5_40254cuda3std3__45__cpo5beginE:
	.zero		1
	.type		_ZN71_INTERNAL_6113f7c9_35_flash_fwd_hdim96_fp16_split_sm90_cu_bdbb69e5_40254cuda3std3__473_GLOBAL__N__6113f7c9_35_flash_fwd_hdim96_fp16_split_sm90_cu_bdbb69e5_40256ignoreE,@object
	.size		_ZN71_INTERNAL_6113f7c9_35_flash_fwd_hdim96_fp16_split_sm90_cu_bdbb69e5_40254cuda3std3__473_GLOBAL__N__6113f7c9_35_flash_fwd_hdim96_fp16_split_sm90_cu_bdbb69e5_40256ignoreE,(_ZN71_INTERNAL_6113f7c9_35_flash_fwd_hdim96_fp16_split_sm90_cu_bdbb69e5_40254cute7productE - _ZN71_INTERNAL_6113f7c9_35_flash_fwd_hdim96_fp16_split_sm90_cu_bdbb69e5_40254cuda3std3__473_GLOBAL__N__6113f7c9_35_flash_fwd_hdim96_fp16_split_sm90_cu_bdbb69e5_40256ignoreE)
_ZN71_INTERNAL_6113f7c9_35_flash_fwd_hdim96_fp16_split_sm90_cu_bdbb69e5_40254cuda3std3__473_GLOBAL__N__6113f7c9_35_flash_fwd_hdim96_fp16_split_sm90_cu_bdbb69e5_40256ignoreE:
	.zero		1
	.type		_ZN71_INTERNAL_6113f7c9_35_flash_fwd_hdim96_fp16_split_sm90_cu_bdbb69e5_40254cute7productE,@object
	.size		_ZN71_INTERNAL_6113f7c9_35_flash_fwd_hdim96_fp16_split_sm90_cu_bdbb69e5_40254cute7productE,(_ZN71_INTERNAL_6113f7c9_35_flash_fwd_hdim96_fp16_split_sm90_cu_bdbb69e5_40254cuda3std3__45__cpo3endE - _ZN71_INTERNAL_6113f7c9_35_flash_fwd_hdim96_fp16_split_sm90_cu_bdbb69e5_40254cute7productE)
_ZN71_INTERNAL_6113f7c9_35_flash_fwd_hdim96_fp16_split_sm90_cu_bdbb69e5_40254cute7productE:
	.zero		1
	.type		_ZN71_INTERNAL_6113f7c9_35_flash_fwd_hdim96_fp16_split_sm90_cu_bdbb69e5_40254cuda3std3__45__cpo3endE,@object
	.size		_ZN71_INTERNAL_6113f7c9_35_flash_fwd_hdim96_fp16_split_sm90_cu_bdbb69e5_40254cuda3std3__45__cpo3endE,(_ZN71_INTERNAL_6113f7c9_35_flash_fwd_hdim96_fp16_split_sm90_cu_bdbb69e5_40254cuda3std3__419piecewise_constructE - _ZN71_INTERNAL_6113f7c9_35_flash_fwd_hdim96_fp16_split_sm90_cu_bdbb69e5_40254cuda3std3__45__cpo3endE)
_ZN71_INTERNAL_6113f7c9_35_flash_fwd_hdim96_fp16_split_sm90_cu_bdbb69e5_40254cuda3std3__45__cpo3endE:
	.zero		1
	.type		_ZN71_INTERNAL_6113f7c9_35_flash_fwd_hdim96_fp16_split_sm90_cu_bdbb69e5_40254cuda3std3__419piecewise_constructE,@object
	.size		_ZN71_INTERNAL_6113f7c9_35_flash_fwd_hdim96_fp16_split_sm90_cu_bdbb69e5_40254cuda3std3__419piecewise_constructE,(_ZN71_INTERNAL_6113f7c9_35_flash_fwd_hdim96_fp16_split_sm90_cu_bdbb69e5_40254cuda3std3__45__cpo4cendE - _ZN71_INTERNAL_6113f7c9_35_flash_fwd_hdim96_fp16_split_sm90_cu_bdbb69e5_40254cuda3std3__419piecewise_constructE)
_ZN71_INTERNAL_6113f7c9_35_flash_fwd_hdim96_fp16_split_sm90_cu_bdbb69e5_40254cuda3std3__419piecewise_constructE:
	.zero		1
	.type		_ZN71_INTERNAL_6113f7c9_35_flash_fwd_hdim96_fp16_split_sm90_cu_bdbb69e5_40254cuda3std3__45__cpo4cendE,@object
	.size		_ZN71_INTERNAL_6113f7c9_35_flash_fwd_hdim96_fp16_split_sm90_cu_bdbb69e5_40254cuda3std3__45__cpo4cendE,(_ZN71_INTERNAL_6113f7c9_35_flash_fwd_hdim96_fp16_split_sm90_cu_bdbb69e5_40254cuda3std6ranges3__45__cpo4swapE - _ZN71_INTERNAL_6113f7c9_35_flash_fwd_hdim96_fp16_split_sm90_cu_bdbb69e5_40254cuda3std3__45__cpo4cendE)
_ZN71_INTERNAL_6113f7c9_35_flash_fwd_hdim96_fp16_split_sm90_cu_bdbb69e5_40254cuda3std3__45__cpo4cendE:
	.zero		1
	.type		_ZN71_INTERNAL_6113f7c9_35_flash_fwd_hdim96_fp16_split_sm90_cu_bdbb69e5_40254cuda3std6ranges3__45__cpo4swapE,@object
	.size		_ZN71_INTERNAL_6113f7c9_35_flash_fwd_hdim96_fp16_split_sm90_cu_bdbb69e5_40254cuda3std6ranges3__45__cpo4swapE,(.L_7 - _ZN71_INTERNAL_6113f7c9_35_flash_fwd_hdim96_fp16_split_sm90_cu_bdbb69e5_40254cuda3std6ranges3__45__cpo4swapE)
_ZN71_INTERNAL_6113f7c9_35_flash_fwd_hdim96_fp16_split_sm90_cu_bdbb69e5_40254cuda3std6ranges3__45__cpo4swapE:
	.zero		1
.L_7:


//--------------------- .nv.constant0._ZN7cutlass13device_kernelIN5flash11enable_sm90INS1_16FlashAttnFwdSm90INS1_25CollectiveMainloopFwdSm90ILi2EN4cute5tupleIJNS5_1CILi1EEES8_S8_EEENS6_IJNS7_ILi192EEENS7_ILi144EEENS7_ILi96EEEEEELi96ENS_6half_tEfNS_4arch4Sm90ELb0ELb0ELb0ELb0ELb0ELb0ELb0ELb0ELb1ELb1ELb1ELb0EEENS1_21CollectiveEpilogueFwdINS6_IJSA_SC_SB_EEES9_SE_SG_Li384ELb0ELb1ELb1ELb0EEENS1_19SingleTileSchedulerILb0ELb1ELb1ELi192EEEEEEEEEvNT_6ParamsE --------------------------
	.section	.nv.constant0._ZN7cutlass13device_kernelIN5flash11enable_sm90INS1_16FlashAttnFwdSm90INS1_25CollectiveMainloopFwdSm90ILi2EN4cute5tupleIJNS5_1CILi1EEES8_S8_EEENS6_IJNS7_ILi192EEENS7_ILi144EEENS7_ILi96EEEEEELi96ENS_6half_tEfNS_4arch4Sm90ELb0ELb0ELb0ELb0ELb0ELb0ELb0ELb0ELb1ELb1ELb1ELb0EEENS1_21CollectiveEpilogueFwdINS6_IJSA_SC_SB_EEES9_SE_SG_Li384ELb0ELb1ELb1ELb0EEENS1_19SingleTileSchedulerILb0ELb1ELb1ELi192EEEEEEEEEvNT_6ParamsE,"a",@progbits
	.sectionflags	@""
	.align	4
.nv.constant0._ZN7cutlass13device_kernelIN5flash11enable_sm90INS1_16FlashAttnFwdSm90INS1_25CollectiveMainloopFwdSm90ILi2EN4cute5tupleIJNS5_1CILi1EEES8_S8_EEENS6_IJNS7_ILi192EEENS7_ILi144EEENS7_ILi96EEEEEELi96ENS_6half_tEfNS_4arch4Sm90ELb0ELb0ELb0ELb0ELb0ELb0ELb0ELb0ELb1ELb1ELb1ELb0EEENS1_21CollectiveEpilogueFwdINS6_IJSA_SC_SB_EEES9_SE_SG_Li384ELb0ELb1ELb1ELb0EEENS1_19SingleTileSchedulerILb0ELb1ELb1ELi192EEEEEEEEEvNT_6ParamsE:
	.zero		3456


//--------------------- .nv.constant0._ZN7cutlass13device_kernelIN5flash11enable_sm90INS1_16FlashAttnFwdSm90INS1_25CollectiveMainloopFwdSm90ILi2EN4cute5tupleIJNS5_1CILi1EEES8_S8_EEENS6_IJNS7_ILi192EEENS7_ILi144EEENS7_ILi96EEEEEELi96ENS_6half_tEfNS_4arch4Sm90ELb0ELb0ELb0ELb1ELb0ELb0ELb0ELb0ELb1ELb1ELb1ELb0EEENS1_21CollectiveEpilogueFwdINS6_IJSA_SC_SB_EEES9_SE_SG_Li384ELb1ELb1ELb1ELb0EEENS1_36VarlenDynamicPersistentTileSchedulerILi192ELi144ELi384ELi128ELb1ELb1ELb1ELb0ELb1ELb1EEEEEEEEEvNT_6ParamsE --------------------------
	.section	.nv.constant0._ZN7cutlass13device_kernelIN5flash11enable_sm90INS1_16FlashAttnFwdSm90INS1_25CollectiveMainloopFwdSm90ILi2EN4cute5tupleIJNS5_1CILi1EEES8_S8_EEENS6_IJNS7_ILi192EEENS7_ILi144EEENS7_ILi96EEEEEELi96ENS_6half_tEfNS_4arch4Sm90ELb0ELb0ELb0ELb1ELb0ELb0ELb0ELb0ELb1ELb1ELb1ELb0EEENS1_21CollectiveEpilogueFwdINS6_IJSA_SC_SB_EEES9_SE_SG_Li384ELb1ELb1ELb1ELb0EEENS1_36VarlenDynamicPersistentTileSchedulerILi192ELi144ELi384ELi128ELb1ELb1ELb1ELb0ELb1ELb1EEEEEEEEEvNT_6ParamsE,"a",@progbits
	.sectionflags	@""
	.align	4
.nv.constant0._ZN7cutlass13device_kernelIN5flash11enable_sm90INS1_16FlashAttnFwdSm90INS1_25CollectiveMainloopFwdSm90ILi2EN4cute5tupleIJNS5_1CILi1EEES8_S8_EEENS6_IJNS7_ILi192EEENS7_ILi144EEENS7_ILi96EEEEEELi96ENS_6half_tEfNS_4arch4Sm90ELb0ELb0ELb0ELb1ELb0ELb0ELb0ELb0ELb1ELb1ELb1ELb0EEENS1_21CollectiveEpilogueFwdINS6_IJSA_SC_SB_EEES9_SE_SG_Li384ELb1ELb1ELb1ELb0EEENS1_36VarlenDynamicPersistentTileSchedulerILi192ELi144ELi384ELi128ELb1ELb1ELb1ELb0ELb1ELb1EEEEEEEEEvNT_6ParamsE:
	.zero		3584


//--------------------- .nv.constant0._ZN7cutlass13device_kernelIN5flash11enable_sm90INS1_16FlashAttnFwdSm90INS1_25CollectiveMainloopFwdSm90ILi2EN4cute5tupleIJNS5_1CILi1EEES8_S8_EEENS6_IJNS7_ILi192EEENS7_ILi144EEENS7_ILi96EEEEEELi96ENS_6half_tEfNS_4arch4Sm90ELb0ELb0ELb0ELb1ELb0ELb1ELb0ELb0ELb1ELb1ELb1ELb0EEENS1_21CollectiveEpilogueFwdINS6_IJSA_SC_SB_EEES9_SE_SG_Li384ELb1ELb1ELb1ELb0EEENS1_36VarlenDynamicPersistentTileSchedulerILi192ELi144ELi384ELi128ELb1ELb1ELb1ELb0ELb1ELb1EEEEEEEEEvNT_6ParamsE --------------------------
	.section	.nv.constant0._ZN7cutlass13device_kernelIN5flash11enable_sm90INS1_16FlashAttnFwdSm90INS1_25CollectiveMainloopFwdSm90ILi2EN4cute5tupleIJNS5_1CILi1EEES8_S8_EEENS6_IJNS7_ILi192EEENS7_ILi144EEENS7_ILi96EEEEEELi96ENS_6half_tEfNS_4arch4Sm90ELb0ELb0ELb0ELb1ELb0ELb1ELb0ELb0ELb1ELb1ELb1ELb0EEENS1_21CollectiveEpilogueFwdINS6_IJSA_SC_SB_EEES9_SE_SG_Li384ELb1ELb1ELb1ELb0EEENS1_36VarlenDynamicPersistentTileSchedulerILi192ELi144ELi384ELi128ELb1ELb1ELb1ELb0ELb1ELb1EEEEEEEEEvNT_6ParamsE,"a",@progbits
	.sectionflags	@""
	.align	4
.nv.constant0._ZN7cutlass13device_kernelIN5flash11enable_sm90INS1_16FlashAttnFwdSm90INS1_25CollectiveMainloopFwdSm90ILi2EN4cute5tupleIJNS5_1CILi1EEES8_S8_EEENS6_IJNS7_ILi192EEENS7_ILi144EEENS7_ILi96EEEEEELi96ENS_6half_tEfNS_4arch4Sm90ELb0ELb0ELb0ELb1ELb0ELb1ELb0ELb0ELb1ELb1ELb1ELb0EEENS1_21CollectiveEpilogueFwdINS6_IJSA_SC_SB_EEES9_SE_SG_Li384ELb1ELb1ELb1ELb0EEENS1_36VarlenDynamicPersistentTileSchedulerILi192ELi144ELi384ELi128ELb1ELb1ELb1ELb0ELb1ELb1EEEEEEEEEvNT_6ParamsE:
	.zero		3584


//--------------------- .nv.constant0._ZN7cutlass13device_kernelIN5flash11enable_sm90INS1_16FlashAttnFwdSm90INS1_25CollectiveMainloopFwdSm90ILi2EN4cute5tupleIJNS5_1CILi1EEES8_S8_EEENS6_IJNS7_ILi192EEENS7_ILi128EEENS7_ILi96EEEEEELi96ENS_6half_tEfNS_4arch4Sm90ELb0ELb1ELb0ELb0ELb0ELb0ELb0ELb0ELb1ELb1ELb1ELb0EEENS1_21CollectiveEpilogueFwdINS6_IJSA_SC_SB_EEES9_SE_SG_Li384ELb0ELb1ELb1ELb0EEENS1_19SingleTileSchedulerILb0ELb1ELb1ELi192EEEEEEEEEvNT_6ParamsE --------------------------
	.section	.nv.constant0._ZN7cutlass13device_kernelIN5flash11enable_sm90INS1_16FlashAttnFwdSm90INS1_25CollectiveMainloopFwdSm90ILi2EN4cute5tupleIJNS5_1CILi1EEES8_S8_EEENS6_IJNS7_ILi192EEENS7_ILi128EEENS7_ILi96EEEEEELi96ENS_6half_tEfNS_4arch4Sm90ELb0ELb1ELb0ELb0ELb0ELb0ELb0ELb0ELb1ELb1ELb1ELb0EEENS1_21CollectiveEpilogueFwdINS6_IJSA_SC_SB_EEES9_SE_SG_Li384ELb0ELb1ELb1ELb0EEENS1_19SingleTileSchedulerILb0ELb1ELb1ELi192EEEEEEEEEvNT_6ParamsE,"a",@progbits
	.sectionflags	@""
	.align	4
.nv.constant0._ZN7cutlass13device_kernelIN5flash11enable_sm90INS1_16FlashAttnFwdSm90INS1_25CollectiveMainloopFwdSm90ILi2EN4cute5tupleIJNS5_1CILi1EEES8_S8_EEENS6_IJNS7_ILi192EEENS7_ILi128EEENS7_ILi96EEEEEELi96ENS_6half_tEfNS_4arch4Sm90ELb0ELb1ELb0ELb0ELb0ELb0ELb0ELb0ELb1ELb1ELb1ELb0EEENS1_21CollectiveEpilogueFwdINS6_IJSA_SC_SB_EEES9_SE_SG_Li384ELb0ELb1ELb1ELb0EEENS1_19SingleTileSchedulerILb0ELb1ELb1ELi192EEEEEEEEEvNT_6ParamsE:
	.zero		3456


//--------------------- .nv.constant0._ZN7cutlass13device_kernelIN5flash11enable_sm90INS1_16FlashAttnFwdSm90INS1_25CollectiveMainloopFwdSm90ILi2EN4cute5tupleIJNS5_1CILi1EEES8_S8_EEENS6_IJNS7_ILi192EEENS7_ILi128EEENS7_ILi96EEEEEELi96ENS_6half_tEfNS_4arch4Sm90ELb0ELb1ELb0ELb1ELb0ELb0ELb0ELb0ELb1ELb1ELb1ELb0EEENS1_21CollectiveEpilogueFwdINS6_IJSA_SC_SB_EEES9_SE_SG_Li384ELb1ELb1ELb1ELb0EEENS1_36VarlenDynamicPersistentTileSchedulerILi192ELi128ELi384ELi128ELb1ELb1ELb1ELb1ELb0ELb1EEEEEEEEEvNT_6ParamsE --------------------------
	.section	.nv.constant0._ZN7cutlass13device_kernelIN5flash11enable_sm90INS1_16FlashAttnFwdSm90INS1_25CollectiveMainloopFwdSm90ILi2EN4cute5tupleIJNS5_1CILi1EEES8_S8_EEENS6_IJNS7_ILi192EEENS7_ILi128EEENS7_ILi96EEEEEELi96ENS_6half_tEfNS_4arch4Sm90ELb0ELb1ELb0ELb1ELb0ELb0ELb0ELb0ELb1ELb1ELb1ELb0EEENS1_21CollectiveEpilogueFwdINS6_IJSA_SC_SB_EEES9_SE_SG_Li384ELb1ELb1ELb1ELb0EEENS1_36VarlenDynamicPersistentTileSchedulerILi192ELi128ELi384ELi128ELb1ELb1ELb1ELb1ELb0ELb1EEEEEEEEEvNT_6ParamsE,"a",@progbits
	.sectionflags	@""
	.align	4
.nv.constant0._ZN7cutlass13device_kernelIN5flash11enable_sm90INS1_16FlashAttnFwdSm90INS1_25CollectiveMainloopFwdSm90ILi2EN4cute5tupleIJNS5_1CILi1EEES8_S8_EEENS6_IJNS7_ILi192EEENS7_ILi128EEENS7_ILi96EEEEEELi96ENS_6half_tEfNS_4arch4Sm90ELb0ELb1ELb0ELb1ELb0ELb0ELb0ELb0ELb1ELb1ELb1ELb0EEENS1_21CollectiveEpilogueFwdINS6_IJSA_SC_SB_EEES9_SE_SG_Li384ELb1ELb1ELb1ELb0EEENS1_36VarlenDynamicPersistentTileSchedulerILi192ELi128ELi384ELi128ELb1ELb1ELb1ELb1ELb0ELb1EEEEEEEEEvNT_6ParamsE:
	.zero		3584


//--------------------- .nv.constant0._ZN7cutlass13device_kernelIN5flash11enable_sm90INS1_16FlashAttnFwdSm90INS1_25CollectiveMainloopFwdSm90ILi2EN4cute5tupleIJNS5_1CILi1EEES8_S8_EEENS6_IJNS7_ILi192EEENS7_ILi128EEENS7_ILi96EEEEEELi96ENS_6half_tEfNS_4arch4Sm90ELb0ELb1ELb0ELb1ELb0ELb1ELb0ELb0ELb1ELb1ELb1ELb0EEENS1_21CollectiveEpilogueFwdINS6_IJSA_SC_SB_EEES9_SE_SG_Li384ELb1ELb1ELb1ELb0EEENS1_36VarlenDynamicPersistentTileSchedulerILi192ELi128ELi384ELi128ELb1ELb1ELb1ELb1ELb0ELb1EEEEEEEEEvNT_6ParamsE --------------------------
	.section	.nv.constant0._ZN7cutlass13device_kernelIN5flash11enable_sm90INS1_16FlashAttnFwdSm90INS1_25CollectiveMainloopFwdSm90ILi2EN4cute5tupleIJNS5_1CILi1EEES8_S8_EEENS6_IJNS7_ILi192EEENS7_ILi128EEENS7_ILi96EEEEEELi96ENS_6half_tEfNS_4arch4Sm90ELb0ELb1ELb0ELb1ELb0ELb1ELb0ELb0ELb1ELb1ELb1ELb0EEENS1_21CollectiveEpilogueFwdINS6_IJSA_SC_SB_EEES9_SE_SG_Li384ELb1ELb1ELb1ELb0EEENS1_36VarlenDynamicPersistentTileSchedulerILi192ELi128ELi384ELi128ELb1ELb1ELb1ELb1ELb0ELb1EEEEEEEEEvNT_6ParamsE,"a",@progbits
	.sectionflags	@""
	.align	4
.nv.constant0._ZN7cutlass13device_kernelIN5flash11enable_sm90INS1_16FlashAttnFwdSm90INS1_25CollectiveMainloopFwdSm90ILi2EN4cute5tupleIJNS5_1CILi1EEES8_S8_EEENS6_IJNS7_ILi192EEENS7_ILi128EEENS7_ILi96EEEEEELi96ENS_6half_tEfNS_4arch4Sm90ELb0ELb1ELb0ELb1ELb0ELb1ELb0ELb0ELb1ELb1ELb1ELb0EEENS1_21CollectiveEpilogueFwdINS6_IJSA_SC_SB_EEES9_SE_SG_Li384ELb1ELb1ELb1ELb0EEENS1_36VarlenDynamicPersistentTileSchedulerILi192ELi128ELi384ELi128ELb1ELb1ELb1ELb1ELb0ELb1EEEEEEEEEvNT_6ParamsE:
	.zero		3584


//--------------------- .nv.constant0._ZN7cutlass13device_kernelIN5flash11enable_sm90INS1_16FlashAttnFwdSm90INS1_25CollectiveMainloopFwdSm90ILi2EN4cute5tupleIJNS5_1CILi1EEES8_S8_EEENS6_IJNS7_ILi192EEENS7_ILi144EEENS7_ILi96EEEEEELi96ENS_6half_tEfNS_4arch4Sm90ELb1ELb0ELb0ELb0ELb0ELb0ELb0ELb0ELb1ELb1ELb1ELb0EEENS1_21CollectiveEpilogueFwdINS6_IJSA_SC_SB_EEES9_SE_SG_Li384ELb0ELb1ELb1ELb0EEENS1_19SingleTileSchedulerILb0ELb1ELb1ELi192EEEEEEEEEvNT_6ParamsE --------------------------
	.section	.nv.constant0._ZN7cutlass13device_kernelIN5flash11enable_sm90INS1_16FlashAttnFwdSm90INS1_25CollectiveMainloopFwdSm90ILi2EN4cute5tupleIJNS5_1CILi1EEES8_S8_EEENS6_IJNS7_ILi192EEENS7_ILi144EEENS7_ILi96EEEEEELi96ENS_6half_tEfNS_4arch4Sm90ELb1ELb0ELb0ELb0ELb0ELb0ELb0ELb0ELb1ELb1ELb1ELb0EEENS1_21CollectiveEpilogueFwdINS6_IJSA_SC_SB_EEES9_SE_SG_Li384ELb0ELb1ELb1ELb0EEENS1_19SingleTileSchedulerILb0ELb1ELb1ELi192EEEEEEEEEvNT_6ParamsE,"a",@progbits
	.sectionflags	@""
	.align	4
.nv.constant0._ZN7cutlass13device_kernelIN5flash11enable_sm90INS1_16FlashAttnFwdSm90INS1_25CollectiveMainloopFwdSm90ILi2EN4cute5tupleIJNS5_1CILi1EEES8_S8_EEENS6_IJNS7_ILi192EEENS7_ILi144EEENS7_ILi96EEEEEELi96ENS_6half_tEfNS_4arch4Sm90ELb1ELb0ELb0ELb0ELb0ELb0ELb0ELb0ELb1ELb1ELb1ELb0EEENS1_21CollectiveEpilogueFwdINS6_IJSA_SC_SB_EEES9_SE_SG_Li384ELb0ELb1ELb1ELb0EEENS1_19SingleTileSchedulerILb0ELb1ELb1ELi192EEEEEEEEEvNT_6ParamsE:
	.zero		3456


//--------------------- .nv.constant0._ZN7cutlass13device_kernelIN5flash11enable_sm90INS1_16FlashAttnFwdSm90INS1_25CollectiveMainloopFwdSm90ILi2EN4cute5tupleIJNS5_1CILi1EEES8_S8_EEENS6_IJNS7_ILi192EEENS7_ILi144EEENS7_ILi96EEEEEELi96ENS_6half_tEfNS_4arch4Sm90ELb1ELb0ELb0ELb1ELb0ELb0ELb0ELb0ELb1ELb1ELb1ELb0EEENS1_21CollectiveEpilogueFwdINS6_IJSA_SC_SB_EEES9_SE_SG_Li384ELb1ELb1ELb1ELb0EEENS1_36VarlenDynamicPersistentTileSchedulerILi192ELi144ELi384ELi128ELb1ELb1ELb1ELb1ELb1ELb1EEEEEEEEEvNT_6ParamsE --------------------------
	.section	.nv.constant0._ZN7cutlass13device_kernelIN5flash11enable_sm90INS1_16FlashAttnFwdSm90INS1_25CollectiveMainloopFwdSm90ILi2EN4cute5tupleIJNS5_1CILi1EEES8_S8_EEENS6_IJNS7_ILi192EEENS7_ILi144EEENS7_ILi96EEEEEELi96ENS_6half_tEfNS_4arch4Sm90ELb1ELb0ELb0ELb1ELb0ELb0ELb0ELb0ELb1ELb1ELb1ELb0EEENS1_21CollectiveEpilogueFwdINS6_IJSA_SC_SB_EEES9_SE_SG_Li384ELb1ELb1ELb1ELb0EEENS1_36VarlenDynamicPersistentTileSchedulerILi192ELi144ELi384ELi128ELb1ELb1ELb1ELb1ELb1ELb1EEEEEEEEEvNT_6ParamsE,"a",@progbits
	.sectionflags	@""
	.align	4
.nv.constant0._ZN7cutlass13device_kernelIN5flash11enable_sm90INS1_16FlashAttnFwdSm90INS1_25CollectiveMainloopFwdSm90ILi2EN4cute5tupleIJNS5_1CILi1EEES8_S8_EEENS6_IJNS7_ILi192EEENS7_ILi144EEENS7_ILi96EEEEEELi96ENS_6half_tEfNS_4arch4Sm90ELb1ELb0ELb0ELb1ELb0ELb0ELb0ELb0ELb1ELb1ELb1ELb0EEENS1_21CollectiveEpilogueFwdINS6_IJSA_SC_SB_EEES9_SE_SG_Li384ELb1ELb1ELb1ELb0EEENS1_36VarlenDynamicPersistentTileSchedulerILi192ELi144ELi384ELi128ELb1ELb1ELb1ELb1ELb1ELb1EEEEEEEEEvNT_6ParamsE:
	.zero		3584


//--------------------- .nv.constant0._ZN7cutlass13device_kernelIN5flash11enable_sm90INS1_16FlashAttnFwdSm90INS1_25CollectiveMainloopFwdSm90ILi2EN4cute5tupleIJNS5_1CILi1EEES8_S8_EEENS6_IJNS7_ILi192EEENS7_ILi144EEENS7_ILi96EEEEEELi96ENS_6half_tEfNS_4arch4Sm90ELb1ELb0ELb0ELb1ELb0ELb1ELb0ELb0ELb1ELb1ELb1ELb0EEENS1_21CollectiveEpilogueFwdINS6_IJSA_SC_SB_EEES9_SE_SG_Li384ELb1ELb1ELb1ELb0EEENS1_36VarlenDynamicPersistentTileSchedulerILi192ELi144ELi384ELi128ELb1ELb1ELb1ELb1ELb1ELb1EEEEEEEEEvNT_6ParamsE --------------------------
	.section	.nv.constant0._ZN7cutlass13device_kernelIN5flash11enable_sm90INS1_16FlashAttnFwdSm90INS1_25CollectiveMainloopFwdSm90ILi2EN4cute5tupleIJNS5_1CILi1EEES8_S8_EEENS6_IJNS7_ILi192EEENS7_ILi144EEENS7_ILi96EEEEEELi96ENS_6half_tEfNS_4arch4Sm90ELb1ELb0ELb0ELb1ELb0ELb1ELb0ELb0ELb1ELb1ELb1ELb0EEENS1_21CollectiveEpilogueFwdINS6_IJSA_SC_SB_EEES9_SE_SG_Li384ELb1ELb1ELb1ELb0EEENS1_36VarlenDynamicPersistentTileSchedulerILi192ELi144ELi384ELi128ELb1ELb1ELb1ELb1ELb1ELb1EEEEEEEEEvNT_6ParamsE,"a",@progbits
	.sectionflags	@""
	.align	4
.nv.constant0._ZN7cutlass13device_kernelIN5flash11enable_sm90INS1_16FlashAttnFwdSm90INS1_25CollectiveMainloopFwdSm90ILi2EN4cute5tupleIJNS5_1CILi1EEES8_S8_EEENS6_IJNS7_ILi192EEENS7_ILi144EEENS7_ILi96EEEEEELi96ENS_6half_tEfNS_4arch4Sm90ELb1ELb0ELb0ELb1ELb0ELb1ELb0ELb0ELb1ELb1ELb1ELb0EEENS1_21CollectiveEpilogueFwdINS6_IJSA_SC_SB_EEES9_SE_SG_Li384ELb1ELb1ELb1ELb0EEENS1_36VarlenDynamicPersistentTileSchedulerILi192ELi144ELi384ELi128ELb1ELb1ELb1ELb1ELb1ELb1EEEEEEEEEvNT_6ParamsE:
	.zero		3584


//--------------------- SYMBOLS --------------------------

	.type		.nv.reservedSmem.offset0,@object
	.size		.nv.reservedSmem.offset0,0x4
